	.target	sm_90a

	.elftype	@"ET_EXEC"


//--------------------- .note.nv.tkinfo           --------------------------
	.section	.note.nv.tkinfo,"",@"SHT_NOTE"
	.sectionflags	@"SHF_NOTE_NV_TKINFO"
	.tkinfo
        /*0018*/ 	.word	0x00000002
        /*0030*/ 	.string	""
        /*0030*/ 	.string	"ptxas"
        /*0030*/ 	.string	"Cuda compilation tools, release 13.0, V13.0.88"
        /*0030*/ 	.string	"Build cuda_13.0.r13.0/compiler.36424714_0"
        /*0030*/ 	.string	"-arch sm_90a -m 64 "



//--------------------- .note.nv.cuinfo           --------------------------
	.section	.note.nv.cuinfo,"",@"SHT_NOTE"
	.sectionflags	@"SHF_NOTE_NV_CUINFO"
        /*0018*/ 	.short	0x0002
        /*001a*/ 	.short	0x005a
        /*001c*/ 	.short	0x0082
	.zero		2


//--------------------- .nv.info                  --------------------------
	.section	.nv.info,"",@"SHT_CUDA_INFO"
	.align	4


	//----- nvinfo : EIATTR_REGCOUNT
	.align		4
        /*0000*/ 	.byte	0x04, 0x2f
        /*0002*/ 	.short	(.L_16 - .L_15)
	.align		4
.L_15:
        /*0004*/ 	.word	index@(_ZN7cutlass13device_kernelINS_4fmha6kernel13FmhaKernelTmaINS1_10collective15FmhaMainloopTmaINS_6half_tEfN4cute5tupleIJNS7_1CILi64EEESA_NS9_ILi160EEEEEENS4_12CausalFusionEJEEENS4_15FmhaFwdEpilogueIS6_fNS8_IJSA_SB_SA_EEEEEJEEEEEvNT_6ParamsE)
        /*0008*/ 	.word	0x000000a6


	//----- nvinfo : EIATTR_FRAME_SIZE
	.align		4
.L_16:
        /*000c*/ 	.byte	0x04, 0x11
        /*000e*/ 	.short	(.L_18 - .L_17)
	.align		4
.L_17:
        /*0010*/ 	.word	index@($__internal_0_$__cuda_sm20_rcp_rn_f32_slowpath)
        /*0014*/ 	.word	0x00000000


	//----- nvinfo : EIATTR_FRAME_SIZE
	.align		4
.L_18:
        /*0018*/ 	.byte	0x04, 0x11
        /*001a*/ 	.short	(.L_20 - .L_19)
	.align		4
.L_19:
        /*001c*/ 	.word	index@(_ZN7cutlass13device_kernelINS_4fmha6kernel13FmhaKernelTmaINS1_10collective15FmhaMainloopTmaINS_6half_tEfN4cute5tupleIJNS7_1CILi64EEESA_NS9_ILi160EEEEEENS4_12CausalFusionEJEEENS4_15FmhaFwdEpilogueIS6_fNS8_IJSA_SB_SA_EEEEEJEEEEEvNT_6ParamsE)
        /*0020*/ 	.word	0x00000000


	//----- nvinfo : EIATTR_MIN_STACK_SIZE
	.align		4
.L_20:
        /*0024*/ 	.byte	0x04, 0x12
        /*0026*/ 	.short	(.L_22 - .L_21)
	.align		4
.L_21:
        /*0028*/ 	.word	index@(_ZN7cutlass13device_kernelINS_4fmha6kernel13FmhaKernelTmaINS1_10collective15FmhaMainloopTmaINS_6half_tEfN4cute5tupleIJNS7_1CILi64EEESA_NS9_ILi160EEEEEENS4_12CausalFusionEJEEENS4_15FmhaFwdEpilogueIS6_fNS8_IJSA_SB_SA_EEEEEJEEEEEvNT_6ParamsE)
        /*002c*/ 	.word	0x00000000
.L_22:


//--------------------- .nv.compat                --------------------------
	.section	.nv.compat,"",@"SHT_CUDA_COMPAT_INFO"
	.align	4
        /*0000*/ 	.byte	0x02, 0x09, 0x01, 0x00, 0x02, 0x02, 0x04, 0x00, 0x02, 0x05, 0x05, 0x00, 0x03, 0x07, 0x01, 0x01
        /*0010*/ 	.byte	0x02, 0x03, 0x01, 0x00, 0x02, 0x06, 0x01, 0x00, 0x04, 0x0b, 0x08, 0x00, 0x00, 0x00, 0x00, 0x00
        /*0020*/ 	.byte	0x00, 0x00, 0x00, 0x00


//--------------------- .nv.info._ZN7cutlass13device_kernelINS_4fmha6kernel13FmhaKernelTmaINS1_10collective15FmhaMainloopTmaINS_6half_tEfN4cute5tupleIJNS7_1CILi64EEESA_NS9_ILi160EEEEEENS4_12CausalFusionEJEEENS4_15FmhaFwdEpilogueIS6_fNS8_IJSA_SB_SA_EEEEEJEEEEEvNT_6ParamsE --------------------------
	.section	.nv.info._ZN7cutlass13device_kernelINS_4fmha6kernel13FmhaKernelTmaINS1_10collective15FmhaMainloopTmaINS_6half_tEfN4cute5tupleIJNS7_1CILi64EEESA_NS9_ILi160EEEEEENS4_12CausalFusionEJEEENS4_15FmhaFwdEpilogueIS6_fNS8_IJSA_SB_SA_EEEEEJEEEEEvNT_6ParamsE,"",@"SHT_CUDA_INFO"
	.sectionflags	@""
	.align	4


	//----- nvinfo : EIATTR_CUDA_API_VERSION
	.align		4
        /*0000*/ 	.byte	0x04, 0x37
        /*0002*/ 	.short	(.L_24 - .L_23)
.L_23:
        /*0004*/ 	.word	0x00000082


	//----- nvinfo : EIATTR_KPARAM_INFO
	.align		4
.L_24:
        /*0008*/ 	.byte	0x04, 0x17
        /*000a*/ 	.short	(.L_26 - .L_25)
.L_25:
        /*000c*/ 	.word	0x00000000
        /*0010*/ 	.short	0x0000
        /*0012*/ 	.short	0x0070
        /*0014*/ 	.byte	0x00, 0xf0, 0x01, 0x20


	//----- nvinfo : EIATTR_SPARSE_MMA_MASK
	.align		4
.L_26:
        /*0018*/ 	.byte	0x03, 0x50
        /*001a*/ 	.short	0x0000


	//----- nvinfo : EIATTR_MAXREG_COUNT
	.align		4
        /*001c*/ 	.byte	0x03, 0x1b
        /*001e*/ 	.short	0x00ff


	//----- nvinfo : EIATTR_NUM_BARRIERS
	.align		4
        /*0020*/ 	.byte	0x02, 0x4c
        /*0022*/ 	.byte	0x02
	.zero		1


	//----- nvinfo : EIATTR_EXTERNS
	.align		4
        /*0024*/ 	.byte	0x04, 0x0f
        /*0026*/ 	.short	(.L_28 - .L_27)


	//   ....[0]....
	.align		4
.L_27:
        /*0028*/ 	.word	index@(__assertfail)


	//----- nvinfo : EIATTR_MERCURY_ISA_VERSION
	.align		4
.L_28:
        /*002c*/ 	.byte	0x03, 0x5f
        /*002e*/ 	.short	0x0101


	//----- nvinfo : EIATTR_COOP_GROUP_MASK_REGIDS
	.align		4
        /*0030*/ 	.byte	0x04, 0x29
        /*0032*/ 	.short	(.L_30 - .L_29)


	//   ....[0]....
.L_29:
        /*0034*/ 	.word	0xffffffff


	//   ....[1]....
        /*0038*/ 	.word	0xffffffff


	//   ....[2]....
        /*003c*/ 	.word	0xffffffff


	//   ....[3]....
        /*0040*/ 	.word	0xffffffff


	//   ....[4]....
        /*0044*/ 	.word	0xffffffff


	//   ....[5]....
        /*0048*/ 	.word	0xffffffff


	//   ....[6]....
        /*004c*/ 	.word	0xffffffff


	//   ....[7]....
        /*0050*/ 	.word	0xffffffff


	//   ....[8]....
        /*0054*/ 	.word	0xffffffff


	//   ....[9]....
        /*0058*/ 	.word	0xffffffff


	//   ....[10]....
        /*005c*/ 	.word	0xffffffff


	//   ....[11]....
        /*0060*/ 	.word	0xffffffff


	//   ....[12]....
        /*0064*/ 	.word	0xffffffff


	//   ....[13]....
        /*0068*/ 	.word	0xffffffff


	//   ....[14]....
        /*006c*/ 	.word	0xffffffff


	//   ....[15]....
        /*0070*/ 	.word	0xffffffff


	//   ....[16]....
        /*0074*/ 	.word	0xffffffff


	//   ....[17]....
        /*0078*/ 	.word	0xffffffff


	//   ....[18]....
        /*007c*/ 	.word	0xffffffff


	//   ....[19]....
        /*0080*/ 	.word	0xffffffff


	//   ....[20]....
        /*0084*/ 	.word	0xffffffff


	//----- nvinfo : EIATTR_COOP_GROUP_INSTR_OFFSETS
	.align		4
.L_30:
        /*0088*/ 	.byte	0x04, 0x28
        /*008a*/ 	.short	(.L_32 - .L_31)


	//   ....[0]....
.L_31:
        /*008c*/ 	.word	0x00000050


	//   ....[1]....
        /*0090*/ 	.word	0x00000140


	//   ....[2]....
        /*0094*/ 	.word	0x00000270


	//   ....[3]....
        /*0098*/ 	.word	0x00000410


	//   ....[4]....
        /*009c*/ 	.word	0x000005c0


	//   ....[5]....
        /*00a0*/ 	.word	0x00002930


	//   ....[6]....
        /*00a4*/ 	.word	0x00002a30


	//   ....[7]....
        /*00a8*/ 	.word	0x00002ac0


	//   ....[8]....
        /*00ac*/ 	.word	0x00002bb0


	//   ....[9]....
        /*00b0*/ 	.word	0x00004dd0


	//   ....[10]....
        /*00b4*/ 	.word	0x00004de0


	//   ....[11]....
        /*00b8*/ 	.word	0x00004e10


	//   ....[12]....
        /*00bc*/ 	.word	0x00004e20


	//   ....[13]....
        /*00c0*/ 	.word	0x00008000


	//   ....[14]....
        /*00c4*/ 	.word	0x00008010


	//   ....[15]....
        /*00c8*/ 	.word	0x00008040


	//   ....[16]....
        /*00cc*/ 	.word	0x00008050


	//   ....[17]....
        /*00d0*/ 	.word	0x0000a2e0


	//   ....[18]....
        /*00d4*/ 	.word	0x0000a320


	//   ....[19]....
        /*00d8*/ 	.word	0x0000a360


	//   ....[20]....
        /*00dc*/ 	.word	0x0000a380


	//----- nvinfo : EIATTR_SYSCALL_OFFSETS
	.align		4
.L_32:
        /*00e0*/ 	.byte	0x04, 0x46
        /*00e2*/ 	.short	(.L_34 - .L_33)


	//   ....[0]....
.L_33:
        /*00e4*/ 	.word	0x0000af80


	//   ....[1]....
        /*00e8*/ 	.word	0x0000b0a0


	//----- nvinfo : EIATTR_MBARRIER_INSTR_OFFSETS
	.align		4
.L_34:
        /*00ec*/ 	.byte	0x04, 0x39
        /*00ee*/ 	.short	(.L_36 - .L_35)


	//   ....[0]....
.L_35:
        /*00f0*/ 	.word	0x00000240
        /*00f4*/ 	.word	0x000000ff
        /*00f8*/ 	.word	0x00019040
        /*00fc*/ 	.short	0x0100
        /*00fe*/ 	.byte	0x08
	.zero		1


	//   ....[1]....
        /*0100*/ 	.word	0x00000250
        /*0104*/ 	.word	0x000000ff
        /*0108*/ 	.word	0x00019048
        /*010c*/ 	.short	0x0100
        /*010e*/ 	.byte	0x08
	.zero		1


	//   ....[2]....
        /*0110*/ 	.word	0x00000380
        /*0114*/ 	.word	0x000000ff
        /*0118*/ 	.word	0x00019000
        /*011c*/ 	.short	0x0100
        /*011e*/ 	.byte	0x08
	.zero		1


	//   ....[3]....
        /*0120*/ 	.word	0x00000390
        /*0124*/ 	.word	0x000000ff
        /*0128*/ 	.word	0x00019020
        /*012c*/ 	.short	0x0100
        /*012e*/ 	.byte	0x08
	.zero		1


	//   ....[4]....
        /*0130*/ 	.word	0x000003a0
        /*0134*/ 	.word	0x000000ff
        /*0138*/ 	.word	0x00019008
        /*013c*/ 	.short	0x0100
        /*013e*/ 	.byte	0x08
	.zero		1


	//   ....[5]....
        /*0140*/ 	.word	0x000003b0
        /*0144*/ 	.word	0x000000ff
        /*0148*/ 	.word	0x00019028
        /*014c*/ 	.short	0x0100
        /*014e*/ 	.byte	0x08
	.zero		1


	//   ....[6]....
        /*0150*/ 	.word	0x000003c0
        /*0154*/ 	.word	0x000000ff
        /*0158*/ 	.word	0x00019010
        /*015c*/ 	.short	0x0100
        /*015e*/ 	.byte	0x08
	.zero		1


	//   ....[7]....
        /*0160*/ 	.word	0x000003d0
        /*0164*/ 	.word	0x000000ff
        /*0168*/ 	.word	0x00019030
        /*016c*/ 	.short	0x0100
        /*016e*/ 	.byte	0x08
	.zero		1


	//   ....[8]....
        /*0170*/ 	.word	0x000003e0
        /*0174*/ 	.word	0x000000ff
        /*0178*/ 	.word	0x00019018
        /*017c*/ 	.short	0x0100
        /*017e*/ 	.byte	0x08
	.zero		1


	//   ....[9]....
        /*0180*/ 	.word	0x000003f0
        /*0184*/ 	.word	0x000000ff
        /*0188*/ 	.word	0x00019038
        /*018c*/ 	.short	0x0100
        /*018e*/ 	.byte	0x08
	.zero		1


	//   ....[10]....
        /*0190*/ 	.word	0x00000520
        /*0194*/ 	.word	0x000000ff
        /*0198*/ 	.word	0x00019050
        /*019c*/ 	.short	0x0100
        /*019e*/ 	.byte	0x08
	.zero		1


	//   ....[11]....
        /*01a0*/ 	.word	0x00000530
        /*01a4*/ 	.word	0x000000ff
        /*01a8*/ 	.word	0x00019070
        /*01ac*/ 	.short	0x0100
        /*01ae*/ 	.byte	0x08
	.zero		1


	//   ....[12]....
        /*01b0*/ 	.word	0x00000540
        /*01b4*/ 	.word	0x000000ff
        /*01b8*/ 	.word	0x00019058
        /*01bc*/ 	.short	0x0100
        /*01be*/ 	.byte	0x08
	.zero		1


	//   ....[13]....
        /*01c0*/ 	.word	0x00000550
        /*01c4*/ 	.word	0x000000ff
        /*01c8*/ 	.word	0x00019078
        /*01cc*/ 	.short	0x0100
        /*01ce*/ 	.byte	0x08
	.zero		1


	//   ....[14]....
        /*01d0*/ 	.word	0x00000560
        /*01d4*/ 	.word	0x000000ff
        /*01d8*/ 	.word	0x00019060
        /*01dc*/ 	.short	0x0100
        /*01de*/ 	.byte	0x08
	.zero		1


	//   ....[15]....
        /*01e0*/ 	.word	0x00000570
        /*01e4*/ 	.word	0x000000ff
        /*01e8*/ 	.word	0x00019080
        /*01ec*/ 	.short	0x0100
        /*01ee*/ 	.byte	0x08
	.zero		1


	//   ....[16]....
        /*01f0*/ 	.word	0x00000580
        /*01f4*/ 	.word	0x000000ff
        /*01f8*/ 	.word	0x00019068
        /*01fc*/ 	.short	0x0100
        /*01fe*/ 	.byte	0x08
	.zero		1


	//   ....[17]....
        /*0200*/ 	.word	0x00000590
        /*0204*/ 	.word	0x000000ff
        /*0208*/ 	.word	0x00019088
        /*020c*/ 	.short	0x0100
        /*020e*/ 	.byte	0x08
	.zero		1


	//   ....[18]....
        /*0210*/ 	.word	0x000007a0
        /*0214*/ 	.word	0x00000004
        /*0218*/ 	.word	0x00019048
        /*021c*/ 	.short	0x010a
        /*021e*/ 	.byte	0x3f
	.zero		1


	//   ....[19]....
        /*0220*/ 	.word	0x00000bd0
        /*0224*/ 	.word	0x00000003
        /*0228*/ 	.word	0x00019020
        /*022c*/ 	.short	0x010a
        /*022e*/ 	.byte	0x3f
	.zero		1


	//   ....[20]....
        /*0230*/ 	.word	0x00000f70
        /*0234*/ 	.word	0x00000003
        /*0238*/ 	.word	0x00019020
        /*023c*/ 	.short	0x010a
        /*023e*/ 	.byte	0x3f
	.zero		1


	//   ....[21]....
        /*0240*/ 	.word	0x00001360
        /*0244*/ 	.word	0x00000003
        /*0248*/ 	.word	0x00019020
        /*024c*/ 	.short	0x010a
        /*024e*/ 	.byte	0x3f
	.zero		1


	//   ....[22]....
        /*0250*/ 	.word	0x00001760
        /*0254*/ 	.word	0x0000000c
        /*0258*/ 	.word	0x00019020
        /*025c*/ 	.short	0x010a
        /*025e*/ 	.byte	0x3f
	.zero		1


	//   ....[23]....
        /*0260*/ 	.word	0x00001ba0
        /*0264*/ 	.word	0x00000002
        /*0268*/ 	.word	0x00019040
        /*026c*/ 	.short	0x010a
        /*026e*/ 	.byte	0x3f
	.zero		1


	//   ....[24]....
        /*0270*/ 	.word	0x00001c80
        /*0274*/ 	.word	0x00000002
        /*0278*/ 	.word	0x00019000
        /*027c*/ 	.short	0x010a
        /*027e*/ 	.byte	0x3f
	.zero		1


	//   ....[25]....
        /*0280*/ 	.word	0x00003a70
        /*0284*/ 	.word	0x00000002
        /*0288*/ 	.word	0x00019008
        /*028c*/ 	.short	0x010a
        /*028e*/ 	.byte	0x3f
	.zero		1


	//   ....[26]....
        /*0290*/ 	.word	0x000041c0
        /*0294*/ 	.word	0x00000018
        /*0298*/ 	.word	0x00000000
        /*029c*/ 	.short	0x0101
        /*029e*/ 	.byte	0x3f
	.zero		1


	//   ....[27]....
        /*02a0*/ 	.word	0x00004280
        /*02a4*/ 	.word	0x00000012
        /*02a8*/ 	.word	0x00019000
        /*02ac*/ 	.short	0x010a
        /*02ae*/ 	.byte	0x3f
	.zero		1


	//   ....[28]....
        /*02b0*/ 	.word	0x000047c0
        /*02b4*/ 	.word	0x00000011
        /*02b8*/ 	.word	0x00019020
        /*02bc*/ 	.short	0x010a
        /*02be*/ 	.byte	0x3f
	.zero		1


	//   ....[29]....
        /*02c0*/ 	.word	0x00004ef0
        /*02c4*/ 	.word	0x00000098
        /*02c8*/ 	.word	0x00000000
        /*02cc*/ 	.short	0x0101
        /*02ce*/ 	.byte	0x3f
	.zero		1


	//   ....[30]....
        /*02d0*/ 	.word	0x000054c0
        /*02d4*/ 	.word	0x00000099
        /*02d8*/ 	.word	0x00019000
        /*02dc*/ 	.short	0x010a
        /*02de*/ 	.byte	0x3f
	.zero		1


	//   ....[31]....
        /*02e0*/ 	.word	0x00006990
        /*02e4*/ 	.word	0x0000000c
        /*02e8*/ 	.word	0x00000000
        /*02ec*/ 	.short	0x0101
        /*02ee*/ 	.byte	0x3f
	.zero		1


	//   ....[32]....
        /*02f0*/ 	.word	0x00006a80
        /*02f4*/ 	.word	0x00000018
        /*02f8*/ 	.word	0x00019020
        /*02fc*/ 	.short	0x010a
        /*02fe*/ 	.byte	0x3f
	.zero		1


	//   ....[33]....
        /*0300*/ 	.word	0x00006ef0
        /*0304*/ 	.word	0x00000012
        /*0308*/ 	.word	0x00019000
        /*030c*/ 	.short	0x010a
        /*030e*/ 	.byte	0x3f
	.zero		1


	//   ....[34]....
        /*0310*/ 	.word	0x00007510
        /*0314*/ 	.word	0x00000011
        /*0318*/ 	.word	0x00019020
        /*031c*/ 	.short	0x010a
        /*031e*/ 	.byte	0x3f
	.zero		1


	//   ....[35]....
        /*0320*/ 	.word	0x00008180
        /*0324*/ 	.word	0x00000095
        /*0328*/ 	.word	0x00000000
        /*032c*/ 	.short	0x0101
        /*032e*/ 	.byte	0x3f
	.zero		1


	//   ....[36]....
        /*0330*/ 	.word	0x00008730
        /*0334*/ 	.word	0x00000095
        /*0338*/ 	.word	0x00019000
        /*033c*/ 	.short	0x010a
        /*033e*/ 	.byte	0x3f
	.zero		1


	//   ....[37]....
        /*0340*/ 	.word	0x00009da0
        /*0344*/ 	.word	0x00000008
        /*0348*/ 	.word	0x00000000
        /*034c*/ 	.short	0x0101
        /*034e*/ 	.byte	0x3f
	.zero		1


	//   ....[38]....
        /*0350*/ 	.word	0x00009e20
        /*0354*/ 	.word	0x00000008
        /*0358*/ 	.word	0x00019020
        /*035c*/ 	.short	0x010a
        /*035e*/ 	.byte	0x3f
	.zero		1


	//----- nvinfo : EIATTR_NUM_MBARRIERS
	.align		4
.L_36:
        /*0360*/ 	.byte	0x03, 0x38
        /*0362*/ 	.short	0x0012


	//----- nvinfo : EIATTR_EXIT_INSTR_OFFSETS
	.align		4
        /*0364*/ 	.byte	0x04, 0x1c
        /*0366*/ 	.short	(.L_38 - .L_37)


	//   ....[0]....
.L_37:
        /*0368*/ 	.word	0x0000c170


	//----- nvinfo : EIATTR_MAX_THREADS
	.align		4
.L_38:
        /*036c*/ 	.byte	0x04, 0x05
        /*036e*/ 	.short	(.L_40 - .L_39)
.L_39:
        /*0370*/ 	.word	0x00000080
        /*0374*/ 	.word	0x00000001
        /*0378*/ 	.word	0x00000001


	//----- nvinfo : EIATTR_CRS_STACK_SIZE
	.align		4
.L_40:
        /*037c*/ 	.byte	0x04, 0x1e
        /*037e*/ 	.short	(.L_42 - .L_41)
.L_41:
        /*0380*/ 	.word	0x00000000


	//----- nvinfo : EIATTR_CBANK_PARAM_SIZE
	.align		4
.L_42:
        /*0384*/ 	.byte	0x03, 0x19
        /*0386*/ 	.short	0x0870


	//----- nvinfo : EIATTR_PARAM_CBANK
	.align		4
        /*0388*/ 	.byte	0x04, 0x0a
        /*038a*/ 	.short	(.L_44 - .L_43)
	.align		4
.L_43:
        /*038c*/ 	.word	index@(.nv.constant0._ZN7cutlass13device_kernelINS_4fmha6kernel13FmhaKernelTmaINS1_10collective15FmhaMainloopTmaINS_6half_tEfN4cute5tupleIJNS7_1CILi64EEESA_NS9_ILi160EEEEEENS4_12CausalFusionEJEEENS4_15FmhaFwdEpilogueIS6_fNS8_IJSA_SB_SA_EEEEEJEEEEEvNT_6ParamsE)
        /*0390*/ 	.short	0x0210
        /*0392*/ 	.short	0x0870


	//----- nvinfo : EIATTR_SW_WAR
	.align		4
.L_44:
        /*0394*/ 	.byte	0x04, 0x36
        /*0396*/ 	.short	(.L_46 - .L_45)
.L_45:
        /*0398*/ 	.word	0x00000008
.L_46:


//--------------------- .nv.callgraph             --------------------------
	.section	.nv.callgraph,"",@"SHT_CUDA_CALLGRAPH"
	.align	4
	.sectionentsize	8
	.align		4
        /*0000*/ 	.word	0x00000000
	.align		4
        /*0004*/ 	.word	0xffffffff
	.align		4
        /*0008*/ 	.word	index@(_ZN7cutlass13device_kernelINS_4fmha6kernel13FmhaKernelTmaINS1_10collective15FmhaMainloopTmaINS_6half_tEfN4cute5tupleIJNS7_1CILi64EEESA_NS9_ILi160EEEEEENS4_12CausalFusionEJEEENS4_15FmhaFwdEpilogueIS6_fNS8_IJSA_SB_SA_EEEEEJEEEEEvNT_6ParamsE)
	.align		4
        /*000c*/ 	.word	index@(__assertfail)
	.align		4
        /*0010*/ 	.word	0x00000000
	.align		4
        /*0014*/ 	.word	0xfffffffe
	.align		4
        /*0018*/ 	.word	0x00000000
	.align		4
        /*001c*/ 	.word	0xfffffffd
	.align		4
        /*0020*/ 	.word	0x00000000
	.align		4
        /*0024*/ 	.word	0xfffffffc


//--------------------- .nv.constant4             --------------------------
	.section	.nv.constant4,"a",@progbits
	.align	8
	.align		8
.nv.constant4:
        /*0000*/ 	.dword	__assertfail
	.align		8
        /*0008*/ 	.dword	__unnamed_1
	.align		8
        /*0010*/ 	.dword	__unnamed_2
	.align		8
        /*0018*/ 	.dword	_ZN39_INTERNAL_e56023f5_4_k_cu_cf0e3a64_29324cuda3std3__45__cpo5beginE
	.align		8
        /*0020*/ 	.dword	_ZN39_INTERNAL_e56023f5_4_k_cu_cf0e3a64_29324cuda3std3__45__cpo3endE
	.align		8
        /*0028*/ 	.dword	_ZN39_INTERNAL_e56023f5_4_k_cu_cf0e3a64_29324cuda3std3__45__cpo6cbeginE
	.align		8
        /*0030*/ 	.dword	_ZN39_INTERNAL_e56023f5_4_k_cu_cf0e3a64_29324cuda3std3__45__cpo4cendE
	.align		8
        /*0038*/ 	.dword	_ZN39_INTERNAL_e56023f5_4_k_cu_cf0e3a64_29324cuda3std3__441_GLOBAL__N__e56023f5_4_k_cu_cf0e3a64_29326ignoreE
	.align		8
        /*0040*/ 	.dword	_ZN39_INTERNAL_e56023f5_4_k_cu_cf0e3a64_29324cuda3std3__419piecewise_constructE
	.align		8
        /*0048*/ 	.dword	_ZN39_INTERNAL_e56023f5_4_k_cu_cf0e3a64_29324cuda3std3__48in_placeE
	.align		8
        /*0050*/ 	.dword	_ZN39_INTERNAL_e56023f5_4_k_cu_cf0e3a64_29324cuda3std6ranges3__45__cpo4swapE
	.align		8
        /*0058*/ 	.dword	_ZN39_INTERNAL_e56023f5_4_k_cu_cf0e3a64_29324cuda3std6ranges3__45__cpo9iter_moveE
	.align		8
        /*0060*/ 	.dword	_ZN39_INTERNAL_e56023f5_4_k_cu_cf0e3a64_29324cute7productE
	.align		8
        /*0068*/ 	.dword	_ZN39_INTERNAL_e56023f5_4_k_cu_cf0e3a64_29324cute1_E
	.align		8
        /*0070*/ 	.dword	$str$23
	.align		8
        /*0078*/ 	.dword	$str$24


//--------------------- .text._ZN7cutlass13device_kernelINS_4fmha6kernel13FmhaKernelTmaINS1_10collective15FmhaMainloopTmaINS_6half_tEfN4cute5tupleIJNS7_1CILi64EEESA_NS9_ILi160EEEEEENS4_12CausalFusionEJEEENS4_15FmhaFwdEpilogueIS6_fNS8_IJSA_SB_SA_EEEEEJEEEEEvNT_6ParamsE --------------------------
	.section	.text._ZN7cutlass13device_kernelINS_4fmha6kernel13FmhaKernelTmaINS1_10collective15FmhaMainloopTmaINS_6half_tEfN4cute5tupleIJNS7_1CILi64EEESA_NS9_ILi160EEEEEENS4_12CausalFusionEJEEENS4_15FmhaFwdEpilogueIS6_fNS8_IJSA_SB_SA_EEEEEJEEEEEvNT_6ParamsE,"ax",@progbits
	.align	128
.text._ZN7cutlass13device_kernelINS_4fmha6kernel13FmhaKernelTmaINS1_10collective15FmhaMainloopTmaINS_6half_tEfN4cute5tupleIJNS7_1CILi64EEESA_NS9_ILi160EEEEEENS4_12CausalFusionEJEEENS4_15FmhaFwdEpilogueIS6_fNS8_IJSA_SB_SA_EEEEEJEEEEEvNT_6ParamsE:
        .type           _ZN7cutlass13device_kernelINS_4fmha6kernel13FmhaKernelTmaINS1_10collective15FmhaMainloopTmaINS_6half_tEfN4cute5tupleIJNS7_1CILi64EEESA_NS9_ILi160EEEEEENS4_12CausalFusionEJEEENS4_15FmhaFwdEpilogueIS6_fNS8_IJSA_SB_SA_EEEEEJEEEEEvNT_6ParamsE,@function
        .size           _ZN7cutlass13device_kernelINS_4fmha6kernel13FmhaKernelTmaINS1_10collective15FmhaMainloopTmaINS_6half_tEfN4cute5tupleIJNS7_1CILi64EEESA_NS9_ILi160EEEEEENS4_12CausalFusionEJEEENS4_15FmhaFwdEpilogueIS6_fNS8_IJSA_SB_SA_EEEEEJEEEEEvNT_6ParamsE,(.L_x_84 - _ZN7cutlass13device_kernelINS_4fmha6kernel13FmhaKernelTmaINS1_10collective15FmhaMainloopTmaINS_6half_tEfN4cute5tupleIJNS7_1CILi64EEESA_NS9_ILi160EEEEEENS4_12CausalFusionEJEEENS4_15FmhaFwdEpilogueIS6_fNS8_IJSA_SB_SA_EEEEEJEEEEEvNT_6ParamsE)
        .other          _ZN7cutlass13device_kernelINS_4fmha6kernel13FmhaKernelTmaINS1_10collective15FmhaMainloopTmaINS_6half_tEfN4cute5tupleIJNS7_1CILi64EEESA_NS9_ILi160EEEEEENS4_12CausalFusionEJEEENS4_15FmhaFwdEpilogueIS6_fNS8_IJSA_SB_SA_EEEEEJEEEEEvNT_6ParamsE,@"STO_CUDA_ENTRY STV_DEFAULT"
_ZN7cutlass13device_kernelINS_4fmha6kernel13FmhaKernelTmaINS1_10collective15FmhaMainloopTmaINS_6half_tEfN4cute5tupleIJNS7_1CILi64EEESA_NS9_ILi160EEEEEENS4_12CausalFusionEJEEENS4_15FmhaFwdEpilogueIS6_fNS8_IJSA_SB_SA_EEEEEJEEEEEvNT_6ParamsE:
[----:B------:R-:W1:Y:S01]  /*0000*/  LDC R1, c[0x0][0x28] ;  /* 0x00000a00ff017b82 */ /* 0x000e620000000800 */
[----:B------:R-:W2:Y:S01]  /*0010*/  S2R R16, SR_TID.X ;  /* 0x0000000000107919 */ /* 0x000ea20000002100 */
[----:B------:R-:W-:Y:S01]  /*0020*/  ELECT P0, URZ, PT ;  /* 0x00000000003f782f */ /* 0x000fe20003800000 */
[----:B------:R-:W-:Y:S01]  /*0030*/  BSSY B0, `(.L_x_0) ;  /* 0x0000010000007945 */ /* 0x000fe20003800000 */
[----:B--2---:R-:W-:-:S05]  /*0040*/  SHF.R.U32.HI R11, RZ, 0x5, R16 ;  /* 0x00000005ff0b7819 */ /* 0x004fca0000011610 */
[----:B------:R-:W2:Y:S02]  /*0050*/  SHFL.IDX PT, R0, R11, RZ, 0x1f ;  /* 0x00001fff0b007589 */ /* 0x000ea400000e0000 */
[----:B--2---:R-:W-:-:S13]  /*0060*/  ISETP.NE.OR P0, PT, R0, RZ, !P0 ;  /* 0x000000ff0000720c */ /* 0x004fda0004705670 */
[----:B-1----:R-:W-:Y:S05]  /*0070*/  @P0 BRA `(.L_x_1) ;  /* 0x00000000002c0947 */ /* 0x002fea0003800000 */
[----:B------:R-:W-:Y:S02]  /*0080*/  ULDC.64 UR4, c[0x0][0x198] ;  /* 0x0000660000047ab9 */ /* 0x000fe40000000a00 */
[----:B------:R-:W-:Y:S02]  /*0090*/  UIADD3 UR6, UP0, UR4, 0xf0, URZ ;  /* 0x000000f004067890 */ /* 0x000fe4000ff1e03f */
[----:B------:R-:W-:Y:S02]  /*00a0*/  UIADD3 UR8, UP1, UR4, 0x1f0, URZ ;  /* 0x000001f004087890 */ /* 0x000fe4000ff3e03f */
[----:B------:R-:W-:Y:S02]  /*00b0*/  UIADD3 UR4, UP2, UR4, 0x2f0, URZ ;  /* 0x000002f004047890 */ /* 0x000fe4000ff5e03f */
[----:B------:R-:W-:Y:S02]  /*00c0*/  UIADD3.X UR7, URZ, UR5, URZ, UP0, !UPT ;  /* 0x000000053f077290 */ /* 0x000fe400087fe43f */
[----:B------:R-:W-:-:S02]  /*00d0*/  UIADD3.X UR9, URZ, UR5, URZ, UP1, !UPT ;  /* 0x000000053f097290 */ /* 0x000fc40008ffe43f */
[----:B------:R-:W-:-:S05]  /*00e0*/  UIADD3.X UR5, URZ, UR5, URZ, UP2, !UPT ;  /* 0x000000053f057290 */ /* 0x000fca00097fe43f */
[----:B------:R1:W-:Y:S02]  /*00f0*/  UTMACCTL.PF [UR6] ;  /* 0x00000000060079b9 */ /* 0x0003e40008040000 */
[----:B------:R1:W-:Y:S02]  /*0100*/  UTMACCTL.PF [UR8] ;  /* 0x00000000080079b9 */ /* 0x0003e40008040000 */
[----:B------:R1:W-:Y:S02]  /*0110*/  UTMACCTL.PF [UR4] ;  /* 0x00000000040079b9 */ /* 0x0003e40008040000 */
[----:B-1----:R-:W-:Y:S01]  /*0120*/  NOP ;  /* 0x0000000000007918 */ /* 0x002fe20000000000 */
.L_x_1:
[----:B------:R-:W-:Y:S05]  /*0130*/  BSYNC B0 ;  /* 0x0000000000007941 */ /* 0x000fea0003800000 */
.L_x_0:
[----:B------:R-:W1:Y:S02]  /*0140*/  SHFL.IDX PT, R0, R11, RZ, 0x1f ;  /* 0x00001fff0b007589 */ /* 0x000e6400000e0000 */
[----:B-1----:R-:W-:-:S13]  /*0150*/  ISETP.NE.AND P0, PT, R0, RZ, PT ;  /* 0x000000ff0000720c */ /* 0x002fda0003f05270 */
[----:B------:R-:W-:Y:S05]  /*0160*/  @P0 BRA `(.L_x_2) ;  /* 0x0000000000400947 */ /* 0x000fea0003800000 */
[----:B------:R-:W1:Y:S01]  /*0170*/  S2UR UR8, SR_CgaCtaId ;  /* 0x00000000000879c3 */ /* 0x000e620000008800 */
[----:B------:R-:W-:Y:S01]  /*0180*/  UMOV UR4, 0x400 ;  /* 0x0000040000047882 */ /* 0x000fe20000000000 */
[----:B------:R-:W-:Y:S01]  /*0190*/  UMOV UR5, 0x1 ;  /* 0x0000000100057882 */ /* 0x000fe20000000000 */
[----:B------:R-:W-:Y:S01]  /*01a0*/  UMOV UR6, 0x80 ;  /* 0x0000008000067882 */ /* 0x000fe20000000000 */
[----:B------:R-:W-:Y:S01]  /*01b0*/  ELECT P0, URZ, PT ;  /* 0x00000000003f782f */ /* 0x000fe20003800000 */
[----:B------:R-:W-:-:S04]  /*01c0*/  UIADD3 UR6, -UR6, 0x100000, URZ ;  /* 0x0010000006067890 */ /* 0x000fc8000fffe13f */
[----:B------:R-:W-:Y:S02]  /*01d0*/  USHF.L.U32 UR7, UR6, 0xb, URZ ;  /* 0x0000000b06077899 */ /* 0x000fe4000800063f */
[----:B------:R-:W-:Y:S02]  /*01e0*/  USHF.L.U32 UR6, UR6, 0x1, URZ ;  /* 0x0000000106067899 */ /* 0x000fe4000800063f */
[----:B-1----:R-:W-:Y:S02]  /*01f0*/  ULEA UR8, UR8, UR4, 0x18 ;  /* 0x0000000408087291 */ /* 0x002fe4000f8ec03f */
[----:B------:R-:W-:-:S04]  /*0200*/  UIADD3 UR4, -UR5, 0x100000, URZ ;  /* 0x0010000005047890 */ /* 0x000fc8000fffe13f */
[----:B------:R-:W-:Y:S02]  /*0210*/  USHF.L.U32 UR5, UR4, 0xb, URZ ;  /* 0x0000000b04057899 */ /* 0x000fe4000800063f */
[----:B------:R-:W-:Y:S01]  /*0220*/  USHF.L.U32 UR4, UR4, 0x1, URZ ;  /* 0x0000000104047899 */ /* 0x000fe2000800063f */
[----:B------:R-:W1:Y:S11]  /*0230*/  FENCE.VIEW.ASYNC.S ;  /* 0x00000000000073c6 */ /* 0x000e760000000000 */
[----:B-1----:R1:W2:Y:S01]  /*0240*/  SYNCS.EXCH.64 URZ, [UR8+0x19040], UR4 ;  /* 0x01904004083f75b2 */ /* 0x0022a20008000100 */
[----:B------:R1:W3:Y:S01]  /*0250*/  SYNCS.EXCH.64 URZ, [UR8+0x19048], UR6 ;  /* 0x01904806083f75b2 */ /* 0x0002e20008000100 */
[----:B------:R-:W-:Y:S01]  /*0260*/  NOP ;  /* 0x0000000000007918 */ /* 0x000fe20000000000 */
.L_x_2:
[----:B------:R-:W4:Y:S01]  /*0270*/  SHFL.IDX PT, R0, R11, RZ, 0x1f ;  /* 0x00001fff0b007589 */ /* 0x000f2200000e0000 */
[----:B------:R-:W-:Y:S01]  /*0280*/  NOP ;  /* 0x0000000000007918 */ /* 0x000fe20000000000 */
[----:B----4-:R-:W-:-:S13]  /*0290*/  ISETP.NE.AND P0, PT, R0, RZ, PT ;  /* 0x000000ff0000720c */ /* 0x010fda0003f05270 */
[----:B------:R-:W-:Y:S05]  /*02a0*/  @P0 BRA `(.L_x_3) ;  /* 0x0000000000580947 */ /* 0x000fea0003800000 */
[----:B-1----:R-:W1:Y:S01]  /*02b0*/  S2UR UR5, SR_CgaCtaId ;  /* 0x00000000000579c3 */ /* 0x002e620000008800 */
[----:B------:R-:W-:Y:S01]  /*02c0*/  UMOV UR4, 0x400 ;  /* 0x0000040000047882 */ /* 0x000fe20000000000 */
[----:B------:R-:W-:Y:S01]  /*02d0*/  UMOV UR6, 0x1 ;  /* 0x0000000100067882 */ /* 0x000fe20000000000 */
[----:B------:R-:W-:Y:S01]  /*02e0*/  UMOV UR7, 0x80 ;  /* 0x0000008000077882 */ /* 0x000fe20000000000 */
[----:B------:R-:W-:Y:S01]  /*02f0*/  ELECT P0, URZ, PT ;  /* 0x00000000003f782f */ /* 0x000fe20003800000 */
[----:B-1----:R-:W-:Y:S02]  /*0300*/  ULEA UR8, UR5, UR4, 0x18 ;  /* 0x0000000405087291 */ /* 0x002fe4000f8ec03f */
[----:B------:R-:W-:-:S04]  /*0310*/  UIADD3 UR4, -UR6, 0x100000, URZ ;  /* 0x0010000006047890 */ /* 0x000fc8000fffe13f */
[----:B------:R-:W-:Y:S02]  /*0320*/  USHF.L.U32 UR5, UR4, 0xb, URZ ;  /* 0x0000000b04057899 */ /* 0x000fe4000800063f */
[----:B------:R-:W-:Y:S02]  /*0330*/  USHF.L.U32 UR4, UR4, 0x1, URZ ;  /* 0x0000000104047899 */ /* 0x000fe4000800063f */
[----:B------:R-:W-:-:S04]  /*0340*/  UIADD3 UR6, -UR7, 0x100000, URZ ;  /* 0x0010000007067890 */ /* 0x000fc8000fffe13f */
[----:B------:R-:W-:Y:S02]  /*0350*/  USHF.L.U32 UR7, UR6, 0xb, URZ ;  /* 0x0000000b06077899 */ /* 0x000fe4000800063f */
[----:B------:R-:W-:Y:S01]  /*0360*/  USHF.L.U32 UR6, UR6, 0x1, URZ ;  /* 0x0000000106067899 */ /* 0x000fe2000800063f */
[----:B------:R-:W1:Y:S03]  /*0370*/  FENCE.VIEW.ASYNC.S ;  /* 0x00000000000073c6 */ /* 0x000e660000000000 */
[----:B-1----:R4:W1:Y:S08]  /*0380*/  SYNCS.EXCH.64 URZ, [UR8+0x19000], UR4 ;  /* 0x01900004083f75b2 */ /* 0x0028700008000100 */
[----:B------:R4:W1:Y:S01]  /*0390*/  SYNCS.EXCH.64 URZ, [UR8+0x19020], UR6 ;  /* 0x01902006083f75b2 */ /* 0x0008620008000100 */
[----:B------:R4:W1:Y:S01]  /*03a0*/  SYNCS.EXCH.64 URZ, [UR8+0x19008], UR4 ;  /* 0x01900804083f75b2 */ /* 0x0008620008000100 */
[----:B------:R4:W1:Y:S01]  /*03b0*/  SYNCS.EXCH.64 URZ, [UR8+0x19028], UR6 ;  /* 0x01902806083f75b2 */ /* 0x0008620008000100 */
[----:B------:R4:W1:Y:S01]  /*03c0*/  SYNCS.EXCH.64 URZ, [UR8+0x19010], UR4 ;  /* 0x01901004083f75b2 */ /* 0x0008620008000100 */
[----:B------:R4:W1:Y:S01]  /*03d0*/  SYNCS.EXCH.64 URZ, [UR8+0x19030], UR6 ;  /* 0x01903006083f75b2 */ /* 0x0008620008000100 */
[----:B------:R4:W1:Y:S01]  /*03e0*/  SYNCS.EXCH.64 URZ, [UR8+0x19018], UR4 ;  /* 0x01901804083f75b2 */ /* 0x0008620008000100 */
[----:B------:R4:W1:Y:S02]  /*03f0*/  SYNCS.EXCH.64 URZ, [UR8+0x19038], UR6 ;  /* 0x01903806083f75b2 */ /* 0x0008640008000100 */
[----:B----4-:R-:W-:Y:S01]  /*0400*/  NOP ;  /* 0x0000000000007918 */ /* 0x010fe20000000000 */
.L_x_3:
        /* <DEDUP_REMOVED lines=26> */
.L_x_4:
[----:B------:R-:W4:Y:S01]  /*05b0*/  S2UR UR43, SR_CTAID.X ;  /* 0x00000000002b79c3 */ /* 0x000f220000002500 */
[----:B------:R-:W5:Y:S01]  /*05c0*/  SHFL.IDX PT, R11, R11, RZ, 0x1f ;  /* 0x00001fff0b0b7589 */ /* 0x000f6200000e0000 */
[----:B-1----:R-:W-:Y:S01]  /*05d0*/  ULDC UR4, c[0x0][0x28c] ;  /* 0x0000a30000047ab9 */ /* 0x002fe20000000800 */
[----:B------:R-:W-:Y:S02]  /*05e0*/  ELECT P0, URZ, PT ;  /* 0x00000000003f782f */ /* 0x000fe40003800000 */
[----:B------:R-:W-:Y:S01]  /*05f0*/  SHF.R.S32.HI R3, RZ, 0x1f, R16 ;  /* 0x0000001fff037819 */ /* 0x000fe20000011410 */
[----:B------:R-:W-:Y:S01]  /*0600*/  UIADD3 UR4, UR4, 0x3f, URZ ;  /* 0x0000003f04047890 */ /* 0x000fe2000fffe03f */
[----:B------:R-:W-:Y:S01]  /*0610*/  NOP ;  /* 0x0000000000007918 */ /* 0x000fe20000000000 */
[----:B------:R-:W-:Y:S01]  /*0620*/  BSSY B0, `(.L_x_5) ;  /* 0x0000048000007945 */ /* 0x000fe20003800000 */
[----:B------:R-:W-:Y:S01]  /*0630*/  LEA.HI R3, R3, R16, RZ, 0x7 ;  /* 0x0000001003037211 */ /* 0x000fe200078f38ff */
[----:B------:R-:W-:Y:S01]  /*0640*/  USHF.R.S32.HI UR5, URZ, 0x1f, UR4 ;  /* 0x0000001f3f057899 */ /* 0x000fe20008011404 */
[----:B------:R-:W1:Y:S01]  /*0650*/  S2UR UR52, SR_CTAID.Y ;  /* 0x00000000003479c3 */ /* 0x000e620000002600 */
[----:B------:R-:W-:-:S02]  /*0660*/  MOV R10, RZ ;  /* 0x000000ff000a7202 */ /* 0x000fc40000000f00 */
[----:B------:R-:W-:Y:S01]  /*0670*/  ULEA.HI UR5, UR5, UR4, URZ, 0x6 ;  /* 0x0000000405057291 */ /* 0x000fe2000f8f303f */
[----:B------:R-:W-:-:S03]  /*0680*/  LOP3.LUT R3, R3, 0xffffff80, RZ, 0xc0, !PT ;  /* 0xffffff8003037812 */ /* 0x000fc600078ec0ff */
[----:B------:R-:W-:Y:S01]  /*0690*/  USHF.R.S32.HI UR5, URZ, 0x6, UR5 ;  /* 0x000000063f057899 */ /* 0x000fe20008011405 */
[----:B------:R-:W1:Y:S01]  /*06a0*/  S2UR UR53, SR_CTAID.Z ;  /* 0x00000000003579c3 */ /* 0x000e620000002700 */
[----:B----4-:R-:W-:-:S07]  /*06b0*/  USHF.L.U32 UR43, UR43, 0x6, URZ ;  /* 0x000000062b2b7899 */ /* 0x010fce000800063f */
[----:B--23--:R-:W-:Y:S01]  /*06c0*/  BAR.SYNC.DEFER_BLOCKING 0x0 ;  /* 0x0000000000007b1d */ /* 0x00cfe20000010000 */
[----:B-----5:R-:W-:Y:S02]  /*06d0*/  ISETP.EQ.AND P1, PT, R11, RZ, P0 ;  /* 0x000000ff0b00720c */ /* 0x020fe40000722270 */
[----:B------:R-:W-:-:S05]  /*06e0*/  MOV R0, UR43 ;  /* 0x0000002b00007c02 */ /* 0x000fca0008000f00 */
[----:B------:R-:W-:-:S05]  /*06f0*/  VIADD R0, R0, 0x7f ;  /* 0x0000007f00007836 */ /* 0x000fca0000000000 */
[----:B------:R-:W-:Y:S01]  /*0700*/  SHF.R.U32.HI R147, RZ, 0x6, R0 ;  /* 0x00000006ff937819 */ /* 0x000fe20000011600 */
[----:B------:R-:W-:-:S03]  /*0710*/  IMAD.IADD R0, R16, 0x1, -R3 ;  /* 0x0000000110007824 */ /* 0x000fc600078e0a03 */
[----:B------:R-:W-:Y:S01]  /*0720*/  VIMNMX R2, R147, UR5, PT ;  /* 0x0000000593027c48 */ /* 0x000fe2000bfe0100 */
[----:B-1----:R-:W-:Y:S06]  /*0730*/  @!P1 BRA `(.L_x_6) ;  /* 0x0000000000d89947 */ /* 0x002fec0003800000 */
[----:B------:R-:W1:Y:S01]  /*0740*/  S2R R4, SR_CgaCtaId ;  /* 0x0000000000047919 */ /* 0x000e620000008800 */
[----:B------:R-:W-:Y:S02]  /*0750*/  MOV R3, 0x400 ;  /* 0x0000040000037802 */ /* 0x000fe40000000f00 */
[----:B------:R-:W-:Y:S02]  /*0760*/  MOV R5, 0x1 ;  /* 0x0000000100057802 */ /* 0x000fe40000000f00 */
[----:B------:R-:W-:Y:S02]  /*0770*/  ISETP.NE.AND P3, PT, R0, RZ, PT ;  /* 0x000000ff0000720c */ /* 0x000fe40003f65270 */
[----:B-1----:R-:W-:Y:S02]  /*0780*/  LEA R4, R4, R3, 0x18 ;  /* 0x0000000304047211 */ /* 0x002fe400078ec0ff */
[----:B------:R-:W-:-:S09]  /*0790*/  SHF.L.U32 R3, R5, 0x1f, RZ ;  /* 0x0000001f05037819 */ /* 0x000fd200000006ff */
.L_x_7:
[----:B-1----:R1:W2:Y:S02]  /*07a0*/  SYNCS.PHASECHK.TRANS64.TRYWAIT P2, [R4+URZ+0x19048], R3 ;  /* 0x01904803040075a7 */ /* 0x0022a4000804017f */
[----:B--2---:R-:W-:Y:S05]  /*07b0*/  @!P2 NANOSLEEP.SYNCS 0x989680 ;  /* 0x009896800000a95d */ /* 0x004fea0003900000 */
[----:B------:R-:W2:Y:S02]  /*07c0*/  @!P2 SYNCS.PHASECHK.TRANS64 P2, [R4+URZ+0x19048], R3 ;  /* 0x019048030400a5a7 */ /* 0x000ea4000804007f */
[----:B--2---:R-:W-:Y:S05]  /*07d0*/  @!P2 BRA `(.L_x_7) ;  /* 0xfffffffc00f0a947 */ /* 0x004fea000383ffff */
[----:B------:R-:W-:Y:S05]  /*07e0*/  @P3 BRA `(.L_x_8) ;  /* 0x0000000000143947 */ /* 0x000fea0003800000 */
[----:B------:R-:W-:Y:S01]  /*07f0*/  LOP3.LUT P2, RZ, R16, 0x1f, RZ, 0xc0, !PT ;  /* 0x0000001f10ff7812 */ /* 0x000fe2000784c0ff */
[----:B-1----:R-:W-:-:S04]  /*0800*/  IMAD.MOV.U32 R3, RZ, RZ, 0x5000 ;  /* 0x00005000ff037424 */ /* 0x002fc800078e00ff */
[----:B------:R2:W-:Y:S08]  /*0810*/  SYNCS.ARRIVE.TRANS64 RZ, [R4+URZ+0x19040], R3 ;  /* 0x0190400304ff79a7 */ /* 0x0005f0000800003f */
[----:B------:R-:W-:Y:S05]  /*0820*/  @!P2 BRA `(.L_x_8) ;  /* 0x000000000004a947 */ /* 0x000fea0003800000 */
[----:B------:R-:W-:Y:S01]  /*0830*/  BPT.TRAP 0x1 ;  /* 0x000000040000795c */ /* 0x000fe20000300000 */
.L_x_8:
[----:B------:R-:W-:Y:S01]  /*0840*/  R2UR UR40, R4 ;  /* 0x00000000042872ca */ /* 0x000fe200000e0000 */
[----:B------:R-:W-:Y:S01]  /*0850*/  ULDC.64 UR4, c[0x0][0x198] ;  /* 0x0000660000047ab9 */ /* 0x000fe20000000a00 */
[----:B------:R-:W-:Y:S01]  /*0860*/  UMOV UR6, 0x0 ;  /* 0x0000000000067882 */ /* 0x000fe20000000000 */
[----:B------:R-:W-:Y:S01]  /*0870*/  UIADD3 UR4, UP0, UR4, 0xf0, URZ ;  /* 0x000000f004047890 */ /* 0x000fe2000ff1e03f */
[----:B------:R-:W-:Y:S01]  /*0880*/  UMOV UR7, 0x10000000 ;  /* 0x1000000000077882 */ /* 0x000fe20000000000 */
[----:B------:R-:W-:Y:S02]  /*0890*/  UMOV UR42, URZ ;  /* 0x0000003f002a7c82 */ /* 0x000fe40008000000 */
[----:B------:R-:W-:Y:S01]  /*08a0*/  UIADD3.X UR5, URZ, UR5, URZ, UP0, !UPT ;  /* 0x000000053f057290 */ /* 0x000fe200087fe43f */
[----:B------:R-:W-:Y:S01]  /*08b0*/  UMOV UR44, UR52 ;  /* 0x00000034002c7c82 */ /* 0x000fe20008000000 */
[----:B------:R-:W-:Y:S01]  /*08c0*/  UMOV UR45, UR53 ;  /* 0x00000035002d7c82 */ /* 0x000fe20008000000 */
[----:B------:R-:W-:Y:S01]  /*08d0*/  UMOV UR26, 0x20 ;  /* 0x00000020001a7882 */ /* 0x000fe20000000000 */
[----:B------:R-:W-:-:S02]  /*08e0*/  UMOV UR27, UR43 ;  /* 0x0000002b001b7c82 */ /* 0x000fc40008000000 */
[----:B------:R-:W-:Y:S02]  /*08f0*/  UIADD3 UR41, UR40, 0x19040, URZ ;  /* 0x0001904028297890 */ /* 0x000fe4000fffe03f */
[----:B------:R-:W-:Y:S02]  /*0900*/  UIADD3 UR24, UR40, 0x1000, URZ ;  /* 0x0000100028187890 */ /* 0x000fe4000fffe03f */
[----:B------:R-:W-:Y:S02]  /*0910*/  UIADD3 UR16, UR40, 0x2000, URZ ;  /* 0x0000200028107890 */ /* 0x000fe4000fffe03f */
[----:B------:R-:W-:Y:S02]  /*0920*/  UIADD3 UR8, UR40, 0x3000, URZ ;  /* 0x0000300028087890 */ /* 0x000fe4000fffe03f */
[----:B------:R-:W-:Y:S02]  /*0930*/  UIADD3 UR48, UR40, 0x4000, URZ ;  /* 0x0000400028307890 */ /* 0x000fe4000fffe03f */
[----:B------:R3:W-:Y:S01]  /*0940*/  UTMALDG.4D [UR40], [UR4], desc[UR6] ;  /* 0x00000628040075b4 */ /* 0x0007e20008019000 */
[----:B------:R-:W-:Y:S01]  /*0950*/  UMOV UR28, UR52 ;  /* 0x00000034001c7c82 */ /* 0x000fe20008000000 */
[----:B------:R-:W-:Y:S01]  /*0960*/  UMOV UR29, UR53 ;  /* 0x00000035001d7c82 */ /* 0x000fe20008000000 */
[----:B------:R-:W-:Y:S01]  /*0970*/  UMOV UR25, UR41 ;  /* 0x0000002900197c82 */ /* 0x000fe20008000000 */
[----:B------:R-:W-:Y:S01]  /*0980*/  UMOV UR18, 0x40 ;  /* 0x0000004000127882 */ /* 0x000fe20000000000 */
[----:B------:R-:W-:Y:S01]  /*0990*/  UMOV UR19, UR43 ;  /* 0x0000002b00137c82 */ /* 0x000fe20008000000 */
[----:B------:R-:W-:Y:S01]  /*09a0*/  UMOV UR20, UR52 ;  /* 0x0000003400147c82 */ /* 0x000fe20008000000 */
[----:B------:R-:W-:Y:S01]  /*09b0*/  UMOV UR21, UR53 ;  /* 0x0000003500157c82 */ /* 0x000fe20008000000 */
[----:B------:R-:W-:Y:S01]  /*09c0*/  UMOV UR17, UR41 ;  /* 0x0000002900117c82 */ /* 0x000fe20008000000 */
[----:B------:R-:W-:Y:S01]  /*09d0*/  UMOV UR10, 0x60 ;  /* 0x00000060000a7882 */ /* 0x000fe20000000000 */
[----:B------:R-:W-:Y:S01]  /*09e0*/  UMOV UR11, UR43 ;  /* 0x0000002b000b7c82 */ /* 0x000fe20008000000 */
[----:B------:R-:W-:Y:S01]  /*09f0*/  UMOV UR12, UR52 ;  /* 0x00000034000c7c82 */ /* 0x000fe20008000000 */
[----:B------:R3:W-:Y:S01]  /*0a00*/  UTMALDG.4D [UR24], [UR4], desc[UR6] ;  /* 0x00000618040075b4 */ /* 0x0007e20008019000 */
[----:B------:R-:W-:Y:S01]  /*0a10*/  UMOV UR13, UR53 ;  /* 0x00000035000d7c82 */ /* 0x000fe20008000000 */
[----:B------:R-:W-:Y:S01]  /*0a20*/  UMOV UR9, UR41 ;  /* 0x0000002900097c82 */ /* 0x000fe20008000000 */
[----:B------:R-:W-:Y:S01]  /*0a30*/  UMOV UR50, 0x80 ;  /* 0x0000008000327882 */ /* 0x000fe20000000000 */
[----:B------:R-:W-:Y:S01]  /*0a40*/  UMOV UR51, UR43 ;  /* 0x0000002b00337c82 */ /* 0x000fe20008000000 */
[----:B------:R-:W-:Y:S01]  /*0a50*/  UMOV UR49, UR41 ;  /* 0x0000002900317c82 */ /* 0x000fe20008000000 */
[----:B------:R3:W-:Y:S01]  /*0a60*/  UTMALDG.4D [UR16], [UR4], desc[UR6] ;  /* 0x00000610040075b4 */ /* 0x0007e20008019000 */
[----:B------:R3:W-:Y:S01]  /*0a70*/  UTMALDG.4D [UR8], [UR4], desc[UR6] ;  /* 0x00000608040075b4 */ /* 0x0007e20008019000 */
[----:B------:R3:W-:Y:S02]  /*0a80*/  UTMALDG.4D [UR48], [UR4], desc[UR6] ;  /* 0x00000630040075b4 */ /* 0x0007e40008019000 */
[----:B---3--:R-:W-:Y:S01]  /*0a90*/  NOP ;  /* 0x0000000000007918 */ /* 0x008fe20000000000 */
.L_x_6:
[----:B------:R-:W-:Y:S05]  /*0aa0*/  BSYNC B0 ;  /* 0x0000000000007941 */ /* 0x000fea0003800000 */
.L_x_5:
[----:B------:R-:W-:Y:S01]  /*0ab0*/  BSSY B0, `(.L_x_9) ;  /* 0x0000109000007945 */ /* 0x000fe20003800000 */
[----:B------:R-:W-:Y:S01]  /*0ac0*/  SHF.L.U32 R9, R2, 0x1, RZ ;  /* 0x0000000102097819 */ /* 0x000fe200000006ff */
[----:B------:R-:W-:Y:S01]  /*0ad0*/  IMAD.MOV.U32 R8, RZ, RZ, 0x1 ;  /* 0x00000001ff087424 */ /* 0x000fe200078e00ff */
[----:B------:R-:W-:Y:S01]  /*0ae0*/  MOV R6, 0x1 ;  /* 0x0000000100067802 */ /* 0x000fe20000000f00 */
[----:B------:R-:W-:Y:S01]  /*0af0*/  IMAD.MOV.U32 R7, RZ, RZ, RZ ;  /* 0x000000ffff077224 */ /* 0x000fe200078e00ff */
[----:B------:R-:W-:Y:S06]  /*0b00*/  @!P1 BRA `(.L_x_10) ;  /* 0x00000010000c9947 */ /* 0x000fec0003800000 */
[----:B------:R-:W-:Y:S01]  /*0b10*/  ISETP.GE.AND P1, PT, R2, 0x1, PT ;  /* 0x000000010200780c */ /* 0x000fe20003f26270 */
[----:B------:R-:W-:Y:S01]  /*0b20*/  IMAD.MOV.U32 R7, RZ, RZ, RZ ;  /* 0x000000ffff077224 */ /* 0x000fe200078e00ff */
[----:B------:R-:W-:Y:S02]  /*0b30*/  LOP3.LUT R9, R16, 0x1f, RZ, 0xc0, !PT ;  /* 0x0000001f10097812 */ /* 0x000fe400078ec0ff */
[----:B------:R-:W-:-:S09]  /*0b40*/  MOV R10, RZ ;  /* 0x000000ff000a7202 */ /* 0x000fd20000000f00 */
[----:B------:R-:W-:Y:S05]  /*0b50*/  @!P1 BRA `(.L_x_11) ;  /* 0x0000000400d89947 */ /* 0x000fea0003800000 */
[----:B-12---:R-:W1:Y:S01]  /*0b60*/  S2R R4, SR_CgaCtaId ;  /* 0x0000000000047919 */ /* 0x006e620000008800 */
[----:B------:R-:W-:Y:S01]  /*0b70*/  MOV R3, 0x400 ;  /* 0x0000040000037802 */ /* 0x000fe20000000f00 */
[----:B------:R-:W-:Y:S01]  /*0b80*/  IMAD.MOV.U32 R7, RZ, RZ, 0x1 ;  /* 0x00000001ff077424 */ /* 0x000fe200078e00ff */
[----:B------:R-:W-:Y:S02]  /*0b90*/  MOV R5, 0x1 ;  /* 0x0000000100057802 */ /* 0x000fe40000000f00 */
[----:B------:R-:W-:Y:S02]  /*0ba0*/  ISETP.NE.AND P2, PT, R0, RZ, PT ;  /* 0x000000ff0000720c */ /* 0x000fe40003f45270 */
[----:B-1----:R-:W-:Y:S02]  /*0bb0*/  LEA R3, R4, R3, 0x18 ;  /* 0x0000000304037211 */ /* 0x002fe400078ec0ff */
[----:B------:R-:W-:-:S09]  /*0bc0*/  SHF.L.U32 R4, R5, 0x1f, RZ ;  /* 0x0000001f05047819 */ /* 0x000fd200000006ff */
.L_x_12:
[----:B-1----:R1:W2:Y:S02]  /*0bd0*/  SYNCS.PHASECHK.TRANS64.TRYWAIT P1, [R3+URZ+0x19020], R4 ;  /* 0x01902004030075a7 */ /* 0x0022a4000802017f */
[----:B--2---:R-:W-:Y:S05]  /*0be0*/  @!P1 NANOSLEEP.SYNCS 0x989680 ;  /* 0x009896800000995d */ /* 0x004fea0003900000 */
[----:B------:R-:W2:Y:S02]  /*0bf0*/  @!P1 SYNCS.PHASECHK.TRANS64 P1, [R3+URZ+0x19020], R4 ;  /* 0x01902004030095a7 */ /* 0x000ea4000802007f */
[----:B--2---:R-:W-:Y:S05]  /*0c00*/  @!P1 BRA `(.L_x_12) ;  /* 0xfffffffc00f09947 */ /* 0x004fea000383ffff */
[----:B------:R-:W-:Y:S05]  /*0c10*/  @P2 BRA `(.L_x_13) ;  /* 0x0000000000142947 */ /* 0x000fea0003800000 */
[----:B------:R-:W-:Y:S02]  /*0c20*/  ISETP.NE.AND P1, PT, R9, RZ, PT ;  /* 0x000000ff0900720c */ /* 0x000fe40003f25270 */
[----:B-1----:R-:W-:-:S04]  /*0c30*/  MOV R4, 0x5000 ;  /* 0x0000500000047802 */ /* 0x002fc80000000f00 */
[----:B------:R2:W-:Y:S07]  /*0c40*/  SYNCS.ARRIVE.TRANS64 RZ, [R3+URZ+0x19000], R4 ;  /* 0x0190000403ff79a7 */ /* 0x0005ee000800003f */
[----:B------:R-:W-:Y:S05]  /*0c50*/  @!P1 BRA `(.L_x_13) ;  /* 0x0000000000049947 */ /* 0x000fea0003800000 */
[----:B------:R-:W-:Y:S01]  /*0c60*/  BPT.TRAP 0x1 ;  /* 0x000000040000795c */ /* 0x000fe20000300000 */
.L_x_13:
[----:B------:R-:W-:Y:S01]  /*0c70*/  R2UR UR48, R3 ;  /* 0x00000000033072ca */ /* 0x000fe200000e0000 */
[----:B------:R-:W-:Y:S01]  /*0c80*/  ULDC.64 UR4, c[0x0][0x198] ;  /* 0x0000660000047ab9 */ /* 0x000fe20000000a00 */
[----:B-12---:R-:W1:Y:S01]  /*0c90*/  S2R R4, SR_CgaCtaId ;  /* 0x0000000000047919 */ /* 0x006e620000008800 */
[----:B------:R-:W-:Y:S01]  /*0ca0*/  UIADD3 UR4, UP0, UR4, 0x1f0, URZ ;  /* 0x000001f004047890 */ /* 0x000fe2000ff1e03f */
[----:B------:R-:W-:Y:S01]  /*0cb0*/  MOV R3, 0x400 ;  /* 0x0000040000037802 */ /* 0x000fe20000000f00 */
[----:B------:R-:W-:Y:S01]  /*0cc0*/  UMOV UR35, URZ ;  /* 0x0000003f00237c82 */ /* 0x000fe20008000000 */
[----:B------:R-:W-:Y:S01]  /*0cd0*/  UMOV UR6, 0x0 ;  /* 0x0000000000067882 */ /* 0x000fe20000000000 */
[----:B------:R-:W-:Y:S01]  /*0ce0*/  UIADD3.X UR5, URZ, UR5, URZ, UP0, !UPT ;  /* 0x000000053f057290 */ /* 0x000fe200087fe43f */
[----:B------:R-:W-:Y:S01]  /*0cf0*/  IMAD.MOV.U32 R6, RZ, RZ, 0x1 ;  /* 0x00000001ff067424 */ /* 0x000fe200078e00ff */
[----:B------:R-:W-:Y:S01]  /*0d00*/  UMOV UR7, 0x10000000 ;  /* 0x1000000000077882 */ /* 0x000fe20000000000 */
[----:B------:R-:W-:Y:S01]  /*0d10*/  UMOV UR34, URZ ;  /* 0x0000003f00227c82 */ /* 0x000fe20008000000 */
[----:B------:R-:W-:Y:S01]  /*0d20*/  UMOV UR36, UR52 ;  /* 0x0000003400247c82 */ /* 0x000fe20008000000 */
[----:B------:R-:W-:Y:S01]  /*0d30*/  UMOV UR37, UR53 ;  /* 0x0000003500257c82 */ /* 0x000fe20008000000 */
[----:B------:R-:W-:Y:S01]  /*0d40*/  UIADD3 UR32, UR48, 0x5000, URZ ;  /* 0x0000500030207890 */ /* 0x000fe2000fffe03f */
[----:B------:R-:W-:Y:S01]  /*0d50*/  ISETP.NE.AND P2, PT, R0, RZ, PT ;  /* 0x000000ff0000720c */ /* 0x000fe20003f45270 */
[----:B------:R-:W-:Y:S01]  /*0d60*/  UIADD3 UR33, UR48, 0x19000, URZ ;  /* 0x0001900030217890 */ /* 0x000fe2000fffe03f */
[----:B------:R-:W-:Y:S01]  /*0d70*/  MOV R10, 0x1 ;  /* 0x00000001000a7802 */ /* 0x000fe20000000f00 */
[----:B------:R-:W-:Y:S01]  /*0d80*/  UIADD3 UR24, UR48, 0x6000, URZ ;  /* 0x0000600030187890 */ /* 0x000fe2000fffe03f */
[----:B------:R-:W-:Y:S01]  /*0d90*/  SHF.L.U32 R6, R6, 0x1f, RZ ;  /* 0x0000001f06067819 */ /* 0x000fe200000006ff */
[----:B------:R-:W-:-:S02]  /*0da0*/  UIADD3 UR16, UR48, 0x7000, URZ ;  /* 0x0000700030107890 */ /* 0x000fc4000fffe03f */
[----:B------:R-:W-:Y:S02]  /*0db0*/  UIADD3 UR8, UR48, 0x8000, URZ ;  /* 0x0000800030087890 */ /* 0x000fe4000fffe03f */
[----:B------:R-:W-:Y:S01]  /*0dc0*/  UIADD3 UR48, UR48, 0x9000, URZ ;  /* 0x0000900030307890 */ /* 0x000fe2000fffe03f */
[----:B------:R2:W-:Y:S01]  /*0dd0*/  UTMALDG.4D [UR32], [UR4], desc[UR6] ;  /* 0x00000620040075b4 */ /* 0x0005e20008019000 */
        /* <DEDUP_REMOVED lines=19> */
[----:B-1----:R-:W-:Y:S01]  /*0f10*/  LEA R4, R4, R3, 0x18 ;  /* 0x0000000304047211 */ /* 0x002fe200078ec0ff */
[----:B------:R2:W-:Y:S04]  /*0f20*/  UTMALDG.4D [UR16], [UR4], desc[UR6] ;  /* 0x00000610040075b4 */ /* 0x0005e80008019000 */
[----:B------:R-:W-:Y:S01]  /*0f30*/  IMAD R3, R7, 0x8, R4 ;  /* 0x0000000807037824 */ /* 0x000fe200078e0204 */
[----:B------:R2:W-:Y:S01]  /*0f40*/  UTMALDG.4D [UR8], [UR4], desc[UR6] ;  /* 0x00000608040075b4 */ /* 0x0005e20008019000 */
[----:B------:R2:W-:Y:S02]  /*0f50*/  UTMALDG.4D [UR48], [UR4], desc[UR6] ;  /* 0x00000630040075b4 */ /* 0x0005e40008019000 */
[----:B--2---:R-:W-:-:S03]  /*0f60*/  NOP ;  /* 0x0000000000007918 */ /* 0x004fc60000000000 */
.L_x_14:
        /* <DEDUP_REMOVED lines=10> */
.L_x_15:
[----:B------:R-:W-:Y:S01]  /*1010*/  IMAD R4, R7, 0x5000, R4 ;  /* 0x0000500007047824 */ /* 0x000fe200078e0204 */
[----:B------:R-:W-:Y:S01]  /*1020*/  R2UR UR33, R3 ;  /* 0x00000000032172ca */ /* 0x000fe200000e0000 */
[----:B------:R-:W-:Y:S01]  /*1030*/  ULDC.64 UR4, c[0x0][0x198] ;  /* 0x0000660000047ab9 */ /* 0x000fe20000000a00 */
[----:B------:R-:W-:Y:S01]  /*1040*/  UMOV UR35, URZ ;  /* 0x0000003f00237c82 */ /* 0x000fe20008000000 */
[----:B------:R-:W-:Y:S01]  /*1050*/  UIADD3 UR4, UP0, UR4, 0x2f0, URZ ;  /* 0x000002f004047890 */ /* 0x000fe2000ff1e03f */
[----:B------:R-:W-:Y:S01]  /*1060*/  R2UR UR48, R4 ;  /* 0x00000000043072ca */ /* 0x000fe200000e0000 */
[----:B------:R-:W-:Y:S01]  /*1070*/  UMOV UR6, 0x0 ;  /* 0x0000000000067882 */ /* 0x000fe20000000000 */
[----:B------:R-:W-:Y:S01]  /*1080*/  UMOV UR7, 0x10000000 ;  /* 0x1000000000077882 */ /* 0x000fe20000000000 */
[----:B------:R-:W-:Y:S01]  /*1090*/  UIADD3.X UR5, URZ, UR5, URZ, UP0, !UPT ;  /* 0x000000053f057290 */ /* 0x000fe200087fe43f */
[----:B------:R-:W-:Y:S01]  /*10a0*/  VIADD R7, R7, 0x1 ;  /* 0x0000000107077836 */ /* 0x000fe20000000000 */
[----:B------:R-:W-:Y:S01]  /*10b0*/  UMOV UR34, URZ ;  /* 0x0000003f00227c82 */ /* 0x000fe20008000000 */
[----:B------:R-:W-:Y:S01]  /*10c0*/  UMOV UR36, UR52 ;  /* 0x0000003400247c82 */ /* 0x000fe20008000000 */
[----:B------:R-:W-:Y:S01]  /*10d0*/  UMOV UR37, UR53 ;  /* 0x0000003500257c82 */ /* 0x000fe20008000000 */
[----:B------:R-:W-:Y:S01]  /*10e0*/  UMOV UR26, 0x20 ;  /* 0x00000020001a7882 */ /* 0x000fe20000000000 */
[----:B------:R-:W-:Y:S01]  /*10f0*/  UIADD3 UR33, UR33, 0x19000, URZ ;  /* 0x0001900021217890 */ /* 0x000fe2000fffe03f */
[----:B------:R-:W-:Y:S01]  /*1100*/  UMOV UR28, UR52 ;  /* 0x00000034001c7c82 */ /* 0x000fe20008000000 */
[----:B------:R-:W-:-:S02]  /*1110*/  UMOV UR29, UR53 ;  /* 0x00000035001d7c82 */ /* 0x000fc40008000000 */
[----:B------:R-:W-:Y:S02]  /*1120*/  UIADD3 UR32, UR48, 0x5000, URZ ;  /* 0x0000500030207890 */ /* 0x000fe4000fffe03f */
[----:B------:R-:W-:Y:S02]  /*1130*/  UIADD3 UR24, UR48, 0x6000, URZ ;  /* 0x0000600030187890 */ /* 0x000fe4000fffe03f */
[----:B------:R-:W-:Y:S02]  /*1140*/  UIADD3 UR16, UR48, 0x7000, URZ ;  /* 0x0000700030107890 */ /* 0x000fe4000fffe03f */
[----:B------:R-:W-:Y:S02]  /*1150*/  UIADD3 UR8, UR48, 0x8000, URZ ;  /* 0x0000800030087890 */ /* 0x000fe4000fffe03f */
[----:B------:R-:W-:Y:S01]  /*1160*/  UIADD3 UR48, UR48, 0x9000, URZ ;  /* 0x0000900030307890 */ /* 0x000fe2000fffe03f */
[----:B------:R3:W-:Y:S01]  /*1170*/  UTMALDG.4D [UR32], [UR4], desc[UR6] ;  /* 0x00000620040075b4 */ /* 0x0007e20008019000 */
        /* <DEDUP_REMOVED lines=20> */
.L_x_11:
[----:B------:R-:W-:Y:S02]  /*12c0*/  ISETP.GE.AND P1, PT, R2, 0x2, PT ;  /* 0x000000020200780c */ /* 0x000fe40003f26270 */
[----:B-12---:R-:W-:-:S11]  /*12d0*/  MOV R6, 0x1 ;  /* 0x0000000100067802 */ /* 0x006fd60000000f00 */
[----:B------:R-:W-:Y:S05]  /*12e0*/  @!P1 BRA `(.L_x_16) ;  /* 0x0000000800089947 */ /* 0x000fea0003800000 */
[----:B------:R-:W1:Y:S01]  /*12f0*/  S2R R4, SR_CgaCtaId ;  /* 0x0000000000047919 */ /* 0x000e620000008800 */
[----:B------:R-:W-:Y:S01]  /*1300*/  MOV R3, 0x400 ;  /* 0x0000040000037802 */ /* 0x000fe20000000f00 */
[----:B------:R-:W-:Y:S01]  /*1310*/  IMAD.MOV.U32 R6, RZ, RZ, 0x1 ;  /* 0x00000001ff067424 */ /* 0x000fe200078e00ff */
[----:B------:R-:W-:-:S04]  /*1320*/  ISETP.NE.AND P2, PT, R0, RZ, PT ;  /* 0x000000ff0000720c */ /* 0x000fc80003f45270 */
[----:B------:R-:W-:Y:S02]  /*1330*/  SHF.L.U32 R6, R6, 0x1f, RZ ;  /* 0x0000001f06067819 */ /* 0x000fe400000006ff */
[----:B-1----:R-:W-:-:S04]  /*1340*/  LEA R4, R4, R3, 0x18 ;  /* 0x0000000304047211 */ /* 0x002fc800078ec0ff */
[----:B------:R-:W-:-:S07]  /*1350*/  LEA R3, R7, R4, 0x3 ;  /* 0x0000000407037211 */ /* 0x000fce00078e18ff */
.L_x_17:
[----:B-1----:R1:W2:Y:S02]  /*1360*/  SYNCS.PHASECHK.TRANS64.TRYWAIT P1, [R3+URZ+0x19020], R6 ;  /* 0x01902006030075a7 */ /* 0x0022a4000802017f */
[----:B--2---:R-:W-:Y:S05]  /*1370*/  @!P1 NANOSLEEP.SYNCS 0x989680 ;  /* 0x009896800000995d */ /* 0x004fea0003900000 */
[----:B------:R-:W2:Y:S02]  /*1380*/  @!P1 SYNCS.PHASECHK.TRANS64 P1, [R3+URZ+0x19020], R6 ;  /* 0x01902006030095a7 */ /* 0x000ea4000802007f */
[----:B--2---:R-:W-:Y:S05]  /*1390*/  @!P1 BRA `(.L_x_17) ;  /* 0xfffffffc00f09947 */ /* 0x004fea000383ffff */
[----:B------:R-:W-:Y:S05]  /*13a0*/  @P2 BRA `(.L_x_18) ;  /* 0x0000000000142947 */ /* 0x000fea0003800000 */
[----:B------:R-:W-:Y:S01]  /*13b0*/  ISETP.NE.AND P1, PT, R9, RZ, PT ;  /* 0x000000ff0900720c */ /* 0x000fe20003f25270 */
[----:B-1----:R-:W-:-:S04]  /*13c0*/  IMAD.MOV.U32 R6, RZ, RZ, 0x5000 ;  /* 0x00005000ff067424 */ /* 0x002fc800078e00ff */
[----:B------:R2:W-:Y:S08]  /*13d0*/  SYNCS.ARRIVE.TRANS64 RZ, [R3+URZ+0x19000], R6 ;  /* 0x0190000603ff79a7 */ /* 0x0005f0000800003f */
[----:B------:R-:W-:Y:S05]  /*13e0*/  @!P1 BRA `(.L_x_18) ;  /* 0x0000000000049947 */ /* 0x000fea0003800000 */
[----:B------:R-:W-:Y:S01]  /*13f0*/  BPT.TRAP 0x1 ;  /* 0x000000040000795c */ /* 0x000fe20000300000 */
.L_x_18:
[----:B------:R-:W-:Y:S01]  /*1400*/  IMAD R4, R7, 0x5000, R4 ;  /* 0x0000500007047824 */ /* 0x000fe200078e0204 */
[----:B------:R-:W-:Y:S01]  /*1410*/  R2UR UR33, R3 ;  /* 0x00000000032172ca */ /* 0x000fe200000e0000 */
[----:B------:R-:W-:Y:S01]  /*1420*/  ULDC.64 UR4, c[0x0][0x198] ;  /* 0x0000660000047ab9 */ /* 0x000fe20000000a00 */
[----:B------:R-:W-:Y:S01]  /*1430*/  R2UR UR35, R10 ;  /* 0x000000000a2372ca */ /* 0x000fe200000e0000 */
[----:B------:R-:W-:Y:S01]  /*1440*/  UIADD3 UR4, UP0, UR4, 0x1f0, URZ ;  /* 0x000001f004047890 */ /* 0x000fe2000ff1e03f */
[----:B------:R-:W-:Y:S01]  /*1450*/  R2UR UR48, R4 ;  /* 0x00000000043072ca */ /* 0x000fe200000e0000 */
[----:B------:R-:W-:Y:S01]  /*1460*/  UMOV UR6, 0x0 ;  /* 0x0000000000067882 */ /* 0x000fe20000000000 */
[----:B------:R-:W3:Y:S01]  /*1470*/  S2R R4, SR_CgaCtaId ;  /* 0x0000000000047919 */ /* 0x000ee20000008800 */
[----:B------:R-:W-:Y:S01]  /*1480*/  UIADD3.X UR5, URZ, UR5, URZ, UP0, !UPT ;  /* 0x000000053f057290 */ /* 0x000fe200087fe43f */
[----:B------:R-:W-:Y:S01]  /*1490*/  IADD3 R7, R7, 0x1, RZ ;  /* 0x0000000107077810 */ /* 0x000fe20007ffe0ff */
[----:B------:R-:W-:Y:S01]  /*14a0*/  UMOV UR7, 0x10000000 ;  /* 0x1000000000077882 */ /* 0x000fe20000000000 */
[----:B------:R-:W-:Y:S01]  /*14b0*/  UMOV UR34, URZ ;  /* 0x0000003f00227c82 */ /* 0x000fe20008000000 */
[----:B------:R-:W-:Y:S01]  /*14c0*/  UMOV UR36, UR52 ;  /* 0x0000003400247c82 */ /* 0x000fe20008000000 */
[----:B------:R-:W-:Y:S01]  /*14d0*/  UMOV UR37, UR53 ;  /* 0x0000003500257c82 */ /* 0x000fe20008000000 */
[----:B------:R-:W-:Y:S01]  /*14e0*/  UIADD3 UR33, UR33, 0x19000, URZ ;  /* 0x0001900021217890 */ /* 0x000fe2000fffe03f */
[----:B-12---:R-:W-:Y:S01]  /*14f0*/  MOV R3, 0x400 ;  /* 0x0000040000037802 */ /* 0x006fe20000000f00 */
[----:B------:R-:W-:Y:S01]  /*1500*/  USHF.L.U32 UR35, UR35, 0x6, URZ ;  /* 0x0000000623237899 */ /* 0x000fe2000800063f */
[C---:B------:R-:W-:Y:S01]  /*1510*/  ISETP.NE.AND P2, PT, R7.reuse, 0x4, PT ;  /* 0x000000040700780c */ /* 0x040fe20003f45270 */
[----:B------:R-:W-:Y:S01]  /*1520*/  UIADD3 UR32, UR48, 0x5000, URZ ;  /* 0x0000500030207890 */ /* 0x000fe2000fffe03f */
[C---:B------:R-:W-:Y:S01]  /*1530*/  ISETP.NE.AND P1, PT, R7.reuse, 0x4, PT ;  /* 0x000000040700780c */ /* 0x040fe20003f25270 */
[----:B------:R-:W-:Y:S01]  /*1540*/  UIADD3 UR24, UR48, 0x6000, URZ ;  /* 0x0000600030187890 */ /* 0x000fe2000fffe03f */
[----:B------:R-:W-:Y:S01]  /*1550*/  SEL R7, R7, RZ, P2 ;  /* 0x000000ff07077207 */ /* 0x000fe20001000000 */
[----:B------:R-:W-:Y:S01]  /*1560*/  UIADD3 UR16, UR48, 0x7000, URZ ;  /* 0x0000700030107890 */ /* 0x000fe2000fffe03f */
[----:B------:R-:W-:Y:S01]  /*1570*/  SEL R6, RZ, 0x1, !P1 ;  /* 0x00000001ff067807 */ /* 0x000fe20004800000 */
[----:B------:R-:W-:Y:S01]  /*1580*/  UIADD3 UR8, UR48, 0x8000, URZ ;  /* 0x0000800030087890 */ /* 0x000fe2000fffe03f */
[----:B------:R-:W-:Y:S01]  /*1590*/  ISETP.NE.AND P3, PT, R0, RZ, PT ;  /* 0x000000ff0000720c */ /* 0x000fe20003f65270 */
        /* <DEDUP_REMOVED lines=21> */
[----:B---3--:R-:W-:Y:S01]  /*16f0*/  LEA R4, R4, R3, 0x18 ;  /* 0x0000000304047211 */ /* 0x008fe200078ec0ff */
[----:B------:R1:W-:Y:S01]  /*1700*/  UTMALDG.4D [UR16], [UR4], desc[UR6] ;  /* 0x00000610040075b4 */ /* 0x0003e20008019000 */
[----:B------:R-:W-:-:S03]  /*1710*/  SHF.L.U32 R3, R6, 0x1f, RZ ;  /* 0x0000001f06037819 */ /* 0x000fc600000006ff */
[----:B------:R-:W-:Y:S01]  /*1720*/  IMAD R12, R7, 0x8, R4 ;  /* 0x00000008070c7824 */ /* 0x000fe200078e0204 */
[----:B------:R1:W-:Y:S01]  /*1730*/  UTMALDG.4D [UR8], [UR4], desc[UR6] ;  /* 0x00000608040075b4 */ /* 0x0003e20008019000 */
[----:B------:R1:W-:Y:S02]  /*1740*/  UTMALDG.4D [UR48], [UR4], desc[UR6] ;  /* 0x00000630040075b4 */ /* 0x0003e40008019000 */
[----:B-1----:R-:W-:-:S03]  /*1750*/  NOP ;  /* 0x0000000000007918 */ /* 0x002fc60000000000 */
.L_x_19:
        /* <DEDUP_REMOVED lines=10> */
.L_x_20:
[C---:B------:R-:W-:Y:S01]  /*1800*/  IMAD R4, R7.reuse, 0x5000, R4 ;  /* 0x0000500007047824 */ /* 0x040fe200078e0204 */
[----:B------:R-:W-:Y:S01]  /*1810*/  R2UR UR33, R12 ;  /* 0x000000000c2172ca */ /* 0x000fe200000e0000 */
[----:B------:R-:W-:Y:S01]  /*1820*/  ULDC.64 UR4, c[0x0][0x198] ;  /* 0x0000660000047ab9 */ /* 0x000fe20000000a00 */
[----:B------:R-:W-:Y:S01]  /*1830*/  R2UR UR35, R10 ;  /* 0x000000000a2372ca */ /* 0x000fe200000e0000 */
        /* <DEDUP_REMOVED lines=11> */
[C---:B------:R-:W-:Y:S01]  /*18f0*/  ISETP.NE.AND P1, PT, R7.reuse, 0x4, PT ;  /* 0x000000040700780c */ /* 0x040fe20003f25270 */
[----:B------:R-:W-:Y:S01]  /*1900*/  USHF.L.U32 UR35, UR35, 0x6, URZ ;  /* 0x0000000623237899 */ /* 0x000fe2000800063f */
[----:B------:R-:W-:Y:S01]  /*1910*/  IADD3 R10, R10, 0x1, RZ ;  /* 0x000000010a0a7810 */ /* 0x000fe20007ffe0ff */
[----:B------:R-:W-:Y:S01]  /*1920*/  UIADD3 UR32, UR48, 0x5000, URZ ;  /* 0x0000500030207890 */ /* 0x000fe2000fffe03f */
[----:B-12---:R-:W-:Y:S01]  /*1930*/  SEL R3, RZ, 0x1, P1 ;  /* 0x00000001ff037807 */ /* 0x006fe20000800000 */
[----:B------:R-:W-:Y:S01]  /*1940*/  UIADD3 UR24, UR48, 0x6000, URZ ;  /* 0x0000600030187890 */ /* 0x000fe2000fffe03f */
[----:B------:R-:W-:Y:S01]  /*1950*/  SEL R7, R7, RZ, P1 ;  /* 0x000000ff07077207 */ /* 0x000fe20000800000 */
[----:B------:R-:W-:Y:S01]  /*1960*/  UIADD3 UR16, UR48, 0x7000, URZ ;  /* 0x0000700030107890 */ /* 0x000fe2000fffe03f */
[----:B------:R-:W-:Y:S01]  /*1970*/  LOP3.LUT R6, R6, R3, RZ, 0x3c, !PT ;  /* 0x0000000306067212 */ /* 0x000fe200078e3cff */
[----:B------:R-:W-:-:S02]  /*1980*/  UIADD3 UR8, UR48, 0x8000, URZ ;  /* 0x0000800030087890 */ /* 0x000fc4000fffe03f */
[----:B------:R-:W-:Y:S01]  /*1990*/  UIADD3 UR48, UR48, 0x9000, URZ ;  /* 0x0000900030307890 */ /* 0x000fe2000fffe03f */
[----:B------:R1:W-:Y:S01]  /*19a0*/  UTMALDG.4D [UR32], [UR4], desc[UR6] ;  /* 0x00000620040075b4 */ /* 0x0003e20008019000 */
        /* <DEDUP_REMOVED lines=21> */
[----:B-1----:R-:W-:Y:S01]  /*1b00*/  NOP ;  /* 0x0000000000007918 */ /* 0x002fe20000000000 */
.L_x_16:
[----:B------:R-:W-:-:S05]  /*1b10*/  IMAD.SHL.U32 R9, R2, 0x2, RZ ;  /* 0x0000000202097824 */ /* 0x000fca00078e00ff */
[----:B------:R-:W-:-:S04]  /*1b20*/  LOP3.LUT R9, R9, 0xfffffffe, RZ, 0x3c, !PT ;  /* 0xfffffffe09097812 */ /* 0x000fc800078e3cff */
[----:B------:R-:W-:-:S07]  /*1b30*/  IADD3 R9, -R9, -0x6, RZ ;  /* 0xfffffffa09097810 */ /* 0x000fce0007ffe1ff */
.L_x_10:
[----:B------:R-:W-:Y:S05]  /*1b40*/  BSYNC B0 ;  /* 0x0000000000007941 */ /* 0x000fea0003800000 */
.L_x_9:
[----:B------:R-:W3:Y:S01]  /*1b50*/  S2R R13, SR_CgaCtaId ;  /* 0x00000000000d7919 */ /* 0x000ee20000008800 */
[----:B------:R-:W-:Y:S02]  /*1b60*/  MOV R2, 0x400 ;  /* 0x0000040000027802 */ /* 0x000fe40000000f00 */
[----:B------:R-:W-:Y:S02]  /*1b70*/  MOV R5, RZ ;  /* 0x000000ff00057202 */ /* 0x000fe40000000f00 */
[----:B-12---:R-:W-:Y:S02]  /*1b80*/  SHF.L.U32 R3, RZ, 0x1f, RZ ;  /* 0x0000001fff037819 */ /* 0x006fe400000006ff */
[----:B---3--:R-:W-:-:S07]  /*1b90*/  LEA R2, R13, R2, 0x18 ;  /* 0x000000020d027211 */ /* 0x008fce00078ec0ff */
.L_x_21:
[----:B-1----:R1:W2:Y:S02]  /*1ba0*/  SYNCS.PHASECHK.TRANS64.TRYWAIT P1, [R2+URZ+0x19040], R3 ;  /* 0x01904003020075a7 */ /* 0x0022a4000802017f */
[----:B--2---:R-:W-:Y:S05]  /*1bb0*/  @!P1 NANOSLEEP.SYNCS 0x989680 ;  /* 0x009896800000995d */ /* 0x004fea0003900000 */
[----:B------:R-:W2:Y:S02]  /*1bc0*/  @!P1 SYNCS.PHASECHK.TRANS64 P1, [R2+URZ+0x19040], R3 ;  /* 0x01904003020095a7 */ /* 0x000ea4000802007f */
[----:B--2---:R-:W-:Y:S05]  /*1bd0*/  @!P1 BRA `(.L_x_21) ;  /* 0xfffffffc00f09947 */ /* 0x004fea000383ffff */
[----:B------:R-:W2:Y:S01]  /*1be0*/  LDC R4, c[0x0][0x28c] ;  /* 0x0000a300ff047b82 */ /* 0x000ea20000000800 */
[----:B-1----:R-:W-:Y:S02]  /*1bf0*/  SHF.R.S32.HI R3, RZ, 0x1f, R0 ;  /* 0x0000001fff037819 */ /* 0x002fe40000011400 */
[----:B------:R-:W-:Y:S01]  /*1c00*/  SHF.L.U32 R15, RZ, 0x1f, RZ ;  /* 0x0000001fff0f7819 */ /* 0x000fe200000006ff */
[----:B--2---:R-:W-:Y:S01]  /*1c10*/  VIADD R12, R4, 0x3f ;  /* 0x0000003f040c7836 */ /* 0x004fe20000000000 */
[----:B------:R-:W-:-:S04]  /*1c20*/  LEA.HI R4, R3, R0, RZ, 0x5 ;  /* 0x0000000003047211 */ /* 0x000fc800078f28ff */
[----:B------:R-:W-:Y:S02]  /*1c30*/  SHF.R.S32.HI R13, RZ, 0x1f, R12 ;  /* 0x0000001fff0d7819 */ /* 0x000fe4000001140c */
[----:B------:R-:W-:Y:S02]  /*1c40*/  SHF.R.S32.HI R4, RZ, 0x5, R4 ;  /* 0x00000005ff047819 */ /* 0x000fe40000011404 */
[----:B------:R-:W-:Y:S02]  /*1c50*/  LEA.HI R13, R13, R12, RZ, 0x6 ;  /* 0x0000000c0d0d7211 */ /* 0x000fe400078f30ff */
[----:B------:R-:W-:Y:S02]  /*1c60*/  LEA R4, R4, UR43, 0x4 ;  /* 0x0000002b04047c11 */ /* 0x000fe4000f8e20ff */
[----:B------:R-:W-:-:S07]  /*1c70*/  SHF.R.S32.HI R14, RZ, 0x6, R13 ;  /* 0x00000006ff0e7819 */ /* 0x000fce000001140d */
.L_x_22:
[----:B-1----:R1:W2:Y:S02]  /*1c80*/  SYNCS.PHASECHK.TRANS64.TRYWAIT P1, [R2+URZ+0x19000], R15 ;  /* 0x0190000f020075a7 */ /* 0x0022a4000802017f */
[----:B--2---:R-:W-:Y:S05]  /*1c90*/  @!P1 NANOSLEEP.SYNCS 0x989680 ;  /* 0x009896800000995d */ /* 0x004fea0003900000 */
[----:B------:R-:W2:Y:S02]  /*1ca0*/  @!P1 SYNCS.PHASECHK.TRANS64 P1, [R2+URZ+0x19000], R15 ;  /* 0x0190000f020095a7 */ /* 0x000ea4000802007f */
[----:B--2---:R-:W-:Y:S05]  /*1cb0*/  @!P1 BRA `(.L_x_22) ;  /* 0xfffffffc00f09947 */ /* 0x004fea000383ffff */
[----:B------:R-:W-:Y:S01]  /*1cc0*/  LEA.HI R3, R3, R0, RZ, 0x2 ;  /* 0x0000000003037211 */ /* 0x000fe200078f10ff */
[----:B------:R-:W-:Y:S05]  /*1cd0*/  WARPSYNC.ALL ;  /* 0x0000000000007948 */ /* 0x000fea0003800000 */
[--C-:B------:R-:W-:Y:S02]  /*1ce0*/  SHF.R.S32.HI R13, RZ, 0x2, R3.reuse ;  /* 0x00000002ff0d7819 */ /* 0x100fe40000011403 */
[----:B------:R-:W-:Y:S02]  /*1cf0*/  SHF.R.S32.HI R12, RZ, 0x1f, R3 ;  /* 0x0000001fff0c7819 */ /* 0x000fe40000011403 */
[----:B------:R-:W-:-:S02]  /*1d00*/  LOP3.LUT R3, R3, 0x7ffffffc, RZ, 0xc0, !PT ;  /* 0x7ffffffc03037812 */ /* 0x000fc400078ec0ff */
[----:B------:R-:W-:Y:S02]  /*1d10*/  LEA.HI R12, R12, R13, RZ, 0x3 ;  /* 0x0000000d0c0c7211 */ /* 0x000fe400078f18ff */
[----:B------:R-:W-:Y:S02]  /*1d20*/  IADD3 R3, -R3, R0, RZ ;  /* 0x0000000003037210 */ /* 0x000fe40007ffe1ff */
[----:B------:R-:W-:Y:S02]  /*1d30*/  LOP3.LUT R12, R12, 0xfffffff8, RZ, 0xc0, !PT ;  /* 0xfffffff80c0c7812 */ /* 0x000fe400078ec0ff */
[----:B------:R-:W-:Y:S01]  /*1d40*/  VIMNMX R147, R14, R147, PT ;  /* 0x000000930e937248 */ /* 0x000fe20003fe0100 */
[----:B------:R-:W-:Y:S01]  /*1d50*/  IMAD.SHL.U32 R14, R3, 0x2, RZ ;  /* 0x00000002030e7824 */ /* 0x000fe200078e00ff */
[----:B------:R-:W-:Y:S02]  /*1d60*/  IADD3 R4, R4, R13, -R12 ;  /* 0x0000000d04047210 */ /* 0x000fe40007ffe80c */
[C---:B------:R-:W-:Y:S01]  /*1d70*/  R2UR UR15, R2.reuse ;  /* 0x00000000020f72ca */ /* 0x040fe200000e0000 */
[----:B------:R-:W-:Y:S01]  /*1d80*/  WARPGROUP.ARRIVE ;  /* 0x00000000000079c5 */ /* 0x000fe20000000000 */
[----:B------:R-:W-:Y:S01]  /*1d90*/  R2UR UR4, R2 ;  /* 0x00000000020472ca */ /* 0x000fe200000e0000 */
[----:B------:R-:W-:Y:S01]  /*1da0*/  UMOV UR7, 0x80000020 ;  /* 0x8000002000077882 */ /* 0x000fe20000000000 */
[----:B------:R-:W-:Y:S01]  /*1db0*/  UMOV UR11, 0x80000020 ;  /* 0x80000020000b7882 */ /* 0x000fe20000000000 */
[----:B------:R-:W-:Y:S01]  /*1dc0*/  UMOV UR9, UR7 ;  /* 0x0000000700097c82 */ /* 0x000fe20008000000 */
[----:B------:R-:W-:Y:S01]  /*1dd0*/  IMAD.U32 R145, RZ, RZ, UR7 ;  /* 0x00000007ff917e24 */ /* 0x000fe2000f8e00ff */
[----:B------:R-:W-:Y:S01]  /*1de0*/  UMOV UR7, 0x80000020 ;  /* 0x8000002000077882 */ /* 0x000fe20000000000 */
[----:B------:R-:W-:Y:S01]  /*1df0*/  UMOV UR57, 0x80000020 ;  /* 0x8000002000397882 */ /* 0x000fe20000000000 */
[----:B------:R-:W-:Y:S01]  /*1e00*/  IMAD.U32 R143, RZ, RZ, UR7 ;  /* 0x00000007ff8f7e24 */ /* 0x000fe2000f8e00ff */
[----:B------:R-:W-:Y:S01]  /*1e10*/  UMOV UR59, 0x80000020 ;  /* 0x80000020003b7882 */ /* 0x000fe20000000000 */
[----:B------:R-:W-:Y:S01]  /*1e20*/  UMOV UR45, 0x80000020 ;  /* 0x80000020002d7882 */ /* 0x000fe20000000000 */
[----:B------:R-:W-:Y:S01]  /*1e30*/  UMOV UR47, 0x80000020 ;  /* 0x80000020002f7882 */ /* 0x000fe20000000000 */
[----:B------:R-:W-:Y:S01]  /*1e40*/  UIADD3 UR15, UR15, 0x5000, URZ ;  /* 0x000050000f0f7890 */ /* 0x000fe2000fffe03f */
[----:B------:R-:W-:Y:S01]  /*1e50*/  VIADD R3, R4, 0x8 ;  /* 0x0000000804037836 */ /* 0x000fe20000000000 */
[----:B------:R-:W-:Y:S01]  /*1e60*/  USHF.R.U32.HI UR4, URZ, 0x4, UR4 ;  /* 0x000000043f047899 */ /* 0x000fe20008011604 */
[----:B------:R-:W-:Y:S01]  /*1e70*/  IADD3 R17, R14, 0x10, RZ ;  /* 0x000000100e117810 */ /* 0x000fe20007ffe0ff */
[----:B------:R-:W-:Y:S01]  /*1e80*/  USHF.R.U32.HI UR15, URZ, 0x4, UR15 ;  /* 0x000000043f0f7899 */ /* 0x000fe2000801160f */
[-C--:B------:R-:W-:Y:S01]  /*1e90*/  ISETP.GE.AND P3, PT, R4, R14.reuse, PT ;  /* 0x0000000e0400720c */ /* 0x080fe20003f66270 */
[----:B------:R-:W-:Y:S01]  /*1ea0*/  ULOP3.LUT UR4, UR4, 0x3fff, URZ, 0xc0, !UPT ;  /* 0x00003fff04047892 */ /* 0x000fe2000f8ec03f */
[CC--:B------:R-:W-:Y:S01]  /*1eb0*/  ISETP.GE.AND P5, PT, R3.reuse, R14.reuse, PT ;  /* 0x0000000e0300720c */ /* 0x0c0fe20003fa6270 */
[----:B------:R-:W-:Y:S01]  /*1ec0*/  ULOP3.LUT UR15, UR15, 0x3fff, URZ, 0xc0, !UPT ;  /* 0x00003fff0f0f7892 */ /* 0x000fe2000f8ec03f */
[----:B------:R-:W-:Y:S01]  /*1ed0*/  ISETP.GT.AND P2, PT, R3, R14, PT ;  /* 0x0000000e0300720c */ /* 0x000fe20003f44270 */
[----:B------:R-:W-:Y:S01]  /*1ee0*/  ULOP3.LUT UR4, UR4, 0x10000, URZ, 0xfc, !UPT ;  /* 0x0001000004047892 */ /* 0x000fe2000f8efc3f */
[----:B------:R-:W-:Y:S01]  /*1ef0*/  IADD3 R13, R14, 0x8, RZ ;  /* 0x000000080e0d7810 */ /* 0x000fe20007ffe0ff */
[----:B------:R-:W-:Y:S01]  /*1f00*/  ULOP3.LUT UR14, UR15, 0x10000, URZ, 0xfc, !UPT ;  /* 0x000100000f0e7892 */ /* 0x000fe2000f8efc3f */
[----:B------:R-:W-:Y:S01]  /*1f10*/  ISETP.GE.AND P6, PT, R4, R17, PT ;  /* 0x000000110400720c */ /* 0x000fe20003fc6270 */
[----:B------:R-:W-:Y:S01]  /*1f20*/  UIADD3 UR5, UR4, 0x2, URZ ;  /* 0x0000000204057890 */ /* 0x000fe2000fffe03f */
[----:B-1----:R-:W-:Y:S01]  /*1f30*/  VIADD R15, R14, 0x9 ;  /* 0x000000090e0f7836 */ /* 0x002fe20000000000 */
[----:B------:R-:W-:Y:S01]  /*1f40*/  UIADD3 UR56, UR4, 0x302, URZ ;  /* 0x0000030204387890 */ /* 0x000fe2000fffe03f */
[----:B------:R-:W-:Y:S01]  /*1f50*/  ISETP.GE.AND P1, PT, R4, R13, PT ;  /* 0x0000000d0400720c */ /* 0x000fe20003f26270 */
[----:B------:R-:W-:Y:S01]  /*1f60*/  UMOV UR6, UR4 ;  /* 0x0000000400067c82 */ /* 0x000fe20008000000 */
[----:B------:R-:W-:Y:S01]  /*1f70*/  UMOV UR10, UR14 ;  /* 0x0000000e000a7c82 */ /* 0x000fe20008000000 */
[----:B------:R-:W-:Y:S01]  /*1f80*/  UMOV UR8, UR6 ;  /* 0x0000000600087c82 */ /* 0x000fe20008000000 */
[----:B------:R-:W-:Y:S01]  /*1f90*/  MOV R144, UR6 ;  /* 0x0000000600907c02 */ /* 0x000fe20008000f00 */
[----:B------:R-:W-:Y:S01]  /*1fa0*/  HGMMA.64x64x16.F32 R24, gdesc[UR8], RZ, !UPT, gsb0 ;  /* 0x00e00000081879f0 */ /* 0x000fe2000c0008ff */
[----:B------:R-:W-:Y:S01]  /*1fb0*/  UIADD3 UR10, UR14, 0x2, URZ ;  /* 0x000000020e0a7890 */ /* 0x000fe2000fffe03f */
[----:B------:R-:W-:Y:S01]  /*1fc0*/  IADD3 R13, R14, 0x11, RZ ;  /* 0x000000110e0d7810 */ /* 0x000fe20007ffe0ff */
[----:B------:R-:W-:Y:S01]  /*1fd0*/  UMOV UR6, UR5 ;  /* 0x0000000500067c82 */ /* 0x000fe20008000000 */
[----:B------:R-:W-:Y:S01]  /*1fe0*/  UMOV UR9, UR7 ;  /* 0x0000000700097c82 */ /* 0x000fe20008000000 */
[----:B------:R-:W-:Y:S01]  /*1ff0*/  UMOV UR8, UR6 ;  /* 0x0000000600087c82 */ /* 0x000fe20008000000 */
[----:B------:R-:W-:Y:S01]  /*2000*/  UMOV UR11, 0x80000020 ;  /* 0x80000020000b7882 */ /* 0x000fe20000000000 */
[----:B------:R-:W-:Y:S01]  /*2010*/  UIADD3 UR5, UR4, 0x100, URZ ;  /* 0x0000010004057890 */ /* 0x000fe2000fffe03f */
[----:B------:R-:W-:Y:S01]  /*2020*/  MOV R142, UR6 ;  /* 0x00000006008e7c02 */ /* 0x000fe20008000f00 */
[----:B------:R-:W-:Y:S01]  /*2030*/  UMOV UR7, 0x80000020 ;  /* 0x8000002000077882 */ /* 0x000fe20000000000 */
[----:B------:R-:W-:Y:S01]  /*2040*/  UIADD3 UR58, UR14, 0x302, URZ ;  /* 0x000003020e3a7890 */ /* 0x000fe2000fffe03f */
[----:B------:R-:W-:Y:S01]  /*2050*/  IMAD.U32 R141, RZ, RZ, UR7 ;  /* 0x00000007ff8d7e24 */ /* 0x000fe2000f8e00ff */
[----:B------:R-:W-:Y:S01]  /*2060*/  UIADD3 UR44, UR4, 0x400, URZ ;  /* 0x00000400042c7890 */ /* 0x000fe2000fffe03f */
[----:B------:R-:W-:Y:S01]  /*2070*/  ISETP.GE.AND P4, PT, R4, R15, PT ;  /* 0x0000000f0400720c */ /* 0x000fe20003f86270 */
[----:B------:R-:W-:Y:S01]  /*2080*/  UMOV UR6, UR5 ;  /* 0x0000000500067c82 */ /* 0x000fe20008000000 */
[----:B------:R-:W-:Y:S01]  /*2090*/  UIADD3 UR5, UR4, 0x102, URZ ;  /* 0x0000010204057890 */ /* 0x000fe2000fffe03f */
[----:B------:R-:W-:Y:S01]  /*20a0*/  MOV R140, UR6 ;  /* 0x00000006008c7c02 */ /* 0x000fe20008000f00 */
[----:B------:R-:W-:Y:S01]  /*20b0*/  UIADD3 UR46, UR14, 0x400, URZ ;  /* 0x000004000e2e7890 */ /* 0x000fe2000fffe03f */
[----:B------:R-:W-:Y:S01]  /*20c0*/  IADD3 R15, R14, 0x19, RZ ;  /* 0x000000190e0f7810 */ /* 0x000fe20007ffe0ff */
[----:B------:R-:W-:-:S02]  /*20d0*/  WARPGROUP.DEPBAR.LE gsb0, 0x0 ;  /* 0x00008000000079c5 */ /* 0x000fc40000010000 */
[----:B------:R-:W-:-:S06]  /*20e0*/  WARPGROUP.ARRIVE ;  /* 0x00000000000079c5 */ /* 0x000fcc0000000000 */
[----:B------:R-:W-:Y:S01]  /*20f0*/  HGMMA.64x64x16.F32 R24, gdesc[UR8], R24, gsb0 ;  /* 0x00e00000081879f0 */ /* 0x000fe20008000818 */
[----:B------:R-:W-:Y:S01]  /*2100*/  UIADD3 UR10, UR14, 0x100, URZ ;  /* 0x000001000e0a7890 */ /* 0x000fe2000fffe03f */
[----:B------:R-:W-:Y:S01]  /*2110*/  UMOV UR8, UR6 ;  /* 0x0000000600087c82 */ /* 0x000fe20008000000 */
[----:B------:R-:W-:Y:S01]  /*2120*/  UMOV UR9, UR7 ;  /* 0x0000000700097c82 */ /* 0x000fe20008000000 */
[----:B------:R-:W-:Y:S01]  /*2130*/  UMOV UR11, 0x80000020 ;  /* 0x80000020000b7882 */ /* 0x000fe20000000000 */
[----:B------:R-:W-:Y:S01]  /*2140*/  UMOV UR6, UR5 ;  /* 0x0000000500067c82 */ /* 0x000fe20008000000 */
[----:B------:R-:W-:Y:S01]  /*2150*/  UMOV UR7, 0x80000020 ;  /* 0x8000002000077882 */ /* 0x000fe20000000000 */
[----:B------:R-:W-:Y:S01]  /*2160*/  UIADD3 UR5, UR4, 0x200, URZ ;  /* 0x0000020004057890 */ /* 0x000fe2000fffe03f */
[----:B------:R-:W-:Y:S01]  /*2170*/  MOV R138, UR6 ;  /* 0x00000006008a7c02 */ /* 0x000fe20008000f00 */
[----:B------:R-:W-:Y:S01]  /*2180*/  IMAD.U32 R139, RZ, RZ, UR7 ;  /* 0x00000007ff8b7e24 */ /* 0x000fe2000f8e00ff */
        /* <DEDUP_REMOVED lines=24> */
[----:B------:R-:W-:Y:S01]  /*2310*/  UIADD3 UR4, UR4, 0x402, URZ ;  /* 0x0000040204047890 */ /* 0x000fe2000fffe03f */
        /* <DEDUP_REMOVED lines=9> */
[----:B------:R-:W-:Y:S01]  /*23b0*/  MOV R20, UR6 ;  /* 0x0000000600147c02 */ /* 0x000fe20008000f00 */
[----:B------:R-:W-:Y:S01]  /*23c0*/  IMAD.U32 R21, RZ, RZ, UR7 ;  /* 0x00000007ff157e24 */ /* 0x000fe2000f8e00ff */
[----:B------:R-:W-:Y:S01]  /*23d0*/  UMOV UR5, 0x80000020 ;  /* 0x8000002000057882 */ /* 0x000fe20000000000 */
[----:B------:R-:W-:-:S02]  /*23e0*/  WARPGROUP.DEPBAR.LE gsb0, 0x0 ;  /* 0x00008000000079c5 */ /* 0x000fc40000010000 */
[----:B------:R-:W-:-:S06]  /*23f0*/  WARPGROUP.ARRIVE ;  /* 0x00000000000079c5 */ /* 0x000fcc0000000000 */
[----:B------:R-:W-:Y:S01]  /*2400*/  HGMMA.64x64x16.F32 R24, gdesc[UR8], R24, gsb0 ;  /* 0x00e00000081879f0 */ /* 0x000fe20008000818 */
[----:B------:R-:W-:Y:S01]  /*2410*/  UIADD3 UR10, UR14, 0x300, URZ ;  /* 0x000003000e0a7890 */ /* 0x000fe2000fffe03f */
[----:B------:R-:W-:Y:S01]  /*2420*/  UMOV UR8, UR6 ;  /* 0x0000000600087c82 */ /* 0x000fe20008000000 */
[----:B------:R-:W-:Y:S01]  /*2430*/  UMOV UR9, UR7 ;  /* 0x0000000700097c82 */ /* 0x000fe20008000000 */
[----:B------:R-:W-:Y:S01]  /*2440*/  UMOV UR11, 0x80000020 ;  /* 0x80000020000b7882 */ /* 0x000fe20000000000 */
[----:B------:R-:W-:Y:S01]  /*2450*/  UIADD3 UR6, UR14, 0x402, URZ ;  /* 0x000004020e067890 */ /* 0x000fe2000fffe03f */
[----:B------:R-:W-:Y:S01]  /*2460*/  UMOV UR7, 0x80000020 ;  /* 0x8000002000077882 */ /* 0x000fe20000000000 */
[----:B------:R-:W-:Y:S02]  /*2470*/  WARPGROUP.DEPBAR.LE gsb0, 0x0 ;  /* 0x00008000000079c5 */ /* 0x000fe40000010000 */
[----:B------:R-:W-:-:S06]  /*2480*/  WARPGROUP.ARRIVE ;  /* 0x00000000000079c5 */ /* 0x000fcc0000000000 */
[----:B------:R-:W-:Y:S03]  /*2490*/  HGMMA.64x64x16.F32 R24, gdesc[UR8], R24, gsb0 ;  /* 0x00e00000081879f0 */ /* 0x000fe60008000818 */
        /* <DEDUP_REMOVED lines=8> */
[----:B------:R-:W-:Y:S01]  /*2520*/  HGMMA.64x64x16.F32 R24, gdesc[UR4], R24, gsb0 ;  /* 0x00e00000041879f0 */ /* 0x000fe20008000818 */
[----:B------:R-:W-:Y:S01]  /*2530*/  ULDC UR6, c[0x0][0x604] ;  /* 0x0001810000067ab9 */ /* 0x000fe20000000800 */
[----:B------:R-:W-:Y:S01]  /*2540*/  ULDC UR7, c[0x0][0x604] ;  /* 0x0001810000077ab9 */ /* 0x000fe20000000800 */
[----:B------:R-:W-:Y:S02]  /*2550*/  WARPGROUP.DEPBAR.LE gsb0, 0x0 ;  /* 0x00008000000079c5 */ /* 0x000fe40000010000 */
[----:B------:R-:W-:Y:S02]  /*2560*/  FSEL R26, R26, -INF , P5 ;  /* 0xff8000001a1a7808 */ /* 0x000fe40002800000 */
[----:B------:R-:W-:Y:S02]  /*2570*/  FSEL R27, R27, -INF , P2 ;  /* 0xff8000001b1b7808 */ /* 0x000fe40001000000 */
[----:B------:R-:W-:Y:S02]  /*2580*/  FSEL R30, R30, -INF , P3 ;  /* 0xff8000001e1e7808 */ /* 0x000fe40001800000 */
[----:B------:R-:W-:-:S02]  /*2590*/  ISETP.GT.AND P2, PT, R4, R14, PT ;  /* 0x0000000e0400720c */ /* 0x000fc40003f44270 */
[----:B------:R-:W-:Y:S02]  /*25a0*/  FMNMX R17, R26, R27, !PT ;  /* 0x0000001b1a117209 */ /* 0x000fe40007800000 */
[----:B------:R-:W-:Y:S02]  /*25b0*/  FSEL R31, R31, -INF , P2 ;  /* 0xff8000001f1f7808 */ /* 0x000fe40001000000 */
[----:B------:R-:W-:Y:S02]  /*25c0*/  FMNMX R12, R30, R17, !PT ;  /* 0x000000111e0c7209 */ /* 0x000fe40007800000 */
[----:B------:R-:W-:Y:S01]  /*25d0*/  ISETP.GE.AND P5, PT, R4, R13, PT ;  /* 0x0000000d0400720c */ /* 0x000fe20003fa6270 */
[----:B------:R-:W-:Y:S01]  /*25e0*/  VIADD R13, R14, 0x18 ;  /* 0x000000180e0d7836 */ /* 0x000fe20000000000 */
[----:B------:R-:W-:Y:S02]  /*25f0*/  FSEL R34, R34, -INF , P1 ;  /* 0xff80000022227808 */ /* 0x000fe40000800000 */
[----:B------:R-:W-:-:S02]  /*2600*/  FMNMX R17, R31, R12, !PT ;  /* 0x0000000c1f117209 */ /* 0x000fc40007800000 */
[----:B------:R-:W-:Y:S02]  /*2610*/  FSEL R35, R35, -INF , P4 ;  /* 0xff80000023237808 */ /* 0x000fe40002000000 */
[----:B------:R-:W-:Y:S02]  /*2620*/  FMNMX R12, R34, R17, !PT ;  /* 0x00000011220c7209 */ /* 0x000fe40007800000 */
[----:B------:R-:W-:Y:S02]  /*2630*/  FSEL R24, R24, -INF , P3 ;  /* 0xff80000018187808 */ /* 0x000fe40001800000 */
[----:B------:R-:W-:Y:S02]  /*2640*/  FSEL R25, R25, -INF , P2 ;  /* 0xff80000019197808 */ /* 0x000fe40001000000 */
[----:B------:R-:W-:Y:S01]  /*2650*/  ISETP.GE.AND P3, PT, R4, R13, PT ;  /* 0x0000000d0400720c */ /* 0x000fe20003f66270 */
[----:B------:R-:W-:Y:S01]  /*2660*/  VIADD R13, R14, 0x20 ;  /* 0x000000200e0d7836 */ /* 0x000fe20000000000 */
[----:B------:R-:W-:-:S02]  /*2670*/  ISETP.GE.AND P2, PT, R4, R15, PT ;  /* 0x0000000f0400720c */ /* 0x000fc40003f46270 */
[----:B------:R-:W-:Y:S02]  /*2680*/  FSEL R38, R38, -INF , P6 ;  /* 0xff80000026267808 */ /* 0x000fe40003000000 */
[----:B------:R-:W-:Y:S02]  /*2690*/  FMNMX R15, R35, R12, !PT ;  /* 0x0000000c230f7209 */ /* 0x000fe40007800000 */
[----:B------:R-:W-:Y:S02]  /*26a0*/  FSEL R28, R28, -INF , P1 ;  /* 0xff8000001c1c7808 */ /* 0x000fe40000800000 */
[----:B------:R-:W-:Y:S02]  /*26b0*/  ISETP.GE.AND P1, PT, R4, R13, PT ;  /* 0x0000000d0400720c */ /* 0x000fe40003f26270 */
[----:B------:R-:W-:Y:S02]  /*26c0*/  FSEL R39, R39, -INF , P5 ;  /* 0xff80000027277808 */ /* 0x000fe40002800000 */
[----:B------:R-:W-:-:S02]  /*26d0*/  FMNMX R12, R38, R15, !PT ;  /* 0x0000000f260c7209 */ /* 0x000fc40007800000 */
[----:B------:R-:W-:Y:S02]  /*26e0*/  IADD3 R13, R14, 0x21, RZ ;  /* 0x000000210e0d7810 */ /* 0x000fe40007ffe0ff */
[----:B------:R-:W-:Y:S02]  /*26f0*/  FSEL R29, R29, -INF , P4 ;  /* 0xff8000001d1d7808 */ /* 0x000fe40002000000 */
[----:B------:R-:W-:Y:S02]  /*2700*/  FSEL R42, R42, -INF , P3 ;  /* 0xff8000002a2a7808 */ /* 0x000fe40001800000 */
[----:B------:R-:W-:Y:S02]  /*2710*/  FMNMX R15, R39, R12, !PT ;  /* 0x0000000c270f7209 */ /* 0x000fe40007800000 */
[----:B------:R-:W-:Y:S01]  /*2720*/  ISETP.GE.AND P4, PT, R4, R13, PT ;  /* 0x0000000d0400720c */ /* 0x000fe20003f86270 */
[----:B------:R-:W-:Y:S01]  /*2730*/  VIADD R13, R14, 0x28 ;  /* 0x000000280e0d7836 */ /* 0x000fe20000000000 */
[----:B------:R-:W-:-:S02]  /*2740*/  FSEL R43, R43, -INF , P2 ;  /* 0xff8000002b2b7808 */ /* 0x000fc40001000000 */
[----:B------:R-:W-:Y:S02]  /*2750*/  FMNMX R12, R42, R15, !PT ;  /* 0x0000000f2a0c7209 */ /* 0x000fe40007800000 */
[----:B------:R-:W-:Y:S02]  /*2760*/  FSEL R32, R32, -INF , P6 ;  /* 0xff80000020207808 */ /* 0x000fe40003000000 */
[----:B------:R-:W-:Y:S02]  /*2770*/  ISETP.GE.AND P6, PT, R4, R13, PT ;  /* 0x0000000d0400720c */ /* 0x000fe40003fc6270 */
[----:B------:R-:W-:Y:S02]  /*2780*/  IADD3 R13, R14, 0x29, RZ ;  /* 0x000000290e0d7810 */ /* 0x000fe40007ffe0ff */
[----:B------:R-:W-:Y:S02]  /*2790*/  FSEL R46, R46, -INF , P1 ;  /* 0xff8000002e2e7808 */ /* 0x000fe40000800000 */
[----:B------:R-:W-:-:S02]  /*27a0*/  FMNMX R15, R43, R12, !PT ;  /* 0x0000000c2b0f7209 */ /* 0x000fc40007800000 */
[----:B------:R-:W-:Y:S02]  /*27b0*/  FSEL R33, R33, -INF , P5 ;  /* 0xff80000021217808 */ /* 0x000fe40002800000 */
[----:B------:R-:W-:Y:S01]  /*27c0*/  ISETP.GE.AND P5, PT, R4, R13, PT ;  /* 0x0000000d0400720c */ /* 0x000fe20003fa6270 */
[----:B------:R-:W-:Y:S01]  /*27d0*/  VIADD R13, R14, 0x30 ;  /* 0x000000300e0d7836 */ /* 0x000fe20000000000 */
[----:B------:R-:W-:Y:S02]  /*27e0*/  FSEL R47, R47, -INF , P4 ;  /* 0xff8000002f2f7808 */ /* 0x000fe40002000000 */
[----:B------:R-:W-:Y:S02]  /*27f0*/  FMNMX R12, R46, R15, !PT ;  /* 0x0000000f2e0c7209 */ /* 0x000fe40007800000 */
[----:B------:R-:W-:Y:S02]  /*2800*/  FSEL R50, R50, -INF , P6 ;  /* 0xff80000032327808 */ /* 0x000fe40003000000 */
[----:B------:R-:W-:-:S02]  /*2810*/  FMNMX R15, R47, R12, !PT ;  /* 0x0000000c2f0f7209 */ /* 0x000fc40007800000 */
[----:B------:R-:W-:Y:S02]  /*2820*/  FSEL R36, R36, -INF , P3 ;  /* 0xff80000024247808 */ /* 0x000fe40001800000 */
[----:B------:R-:W-:Y:S02]  /*2830*/  ISETP.GE.AND P3, PT, R4, R13, PT ;  /* 0x0000000d0400720c */ /* 0x000fe40003f66270 */
[----:B------:R-:W-:Y:S02]  /*2840*/  IADD3 R13, R14, 0x31, RZ ;  /* 0x000000310e0d7810 */ /* 0x000fe40007ffe0ff */
[----:B------:R-:W-:Y:S02]  /*2850*/  FSEL R51, R51, -INF , P5 ;  /* 0xff80000033337808 */ /* 0x000fe40002800000 */
[----:B------:R-:W-:Y:S02]  /*2860*/  FMNMX R12, R50, R15, !PT ;  /* 0x0000000f320c7209 */ /* 0x000fe40007800000 */
[----:B------:R-:W-:-:S02]  /*2870*/  FSEL R37, R37, -INF , P2 ;  /* 0xff80000025257808 */ /* 0x000fc40001000000 */
[----:B------:R-:W-:Y:S02]  /*2880*/  ISETP.GE.AND P2, PT, R4, R13, PT ;  /* 0x0000000d0400720c */ /* 0x000fe40003f46270 */
[----:B------:R-:W-:Y:S02]  /*2890*/  FSEL R54, R54, -INF , P3 ;  /* 0xff80000036367808 */ /* 0x000fe40001800000 */
[----:B------:R-:W-:Y:S02]  /*28a0*/  FMNMX R13, R24, R25, !PT ;  /* 0x00000019180d7209 */ /* 0x000fe40007800000 */
[----:B------:R-:W-:Y:S02]  /*28b0*/  FMNMX R15, R51, R12, !PT ;  /* 0x0000000c330f7209 */ /* 0x000fe40007800000 */
[----:B------:R-:W-:Y:S02]  /*28c0*/  FSEL R55, R55, -INF , P2 ;  /* 0xff80000037377808 */ /* 0x000fe40001000000 */
[----:B------:R-:W-:-:S02]  /*28d0*/  FMNMX R12, R28, R13, !PT ;  /* 0x0000000d1c0c7209 */ /* 0x000fc40007800000 */
[----:B------:R-:W-:Y:S02]  /*28e0*/  FMNMX R18, R54, R15, !PT ;  /* 0x0000000f36127209 */ /* 0x000fe40007800000 */
[----:B------:R-:W-:Y:S02]  /*28f0*/  FMNMX R13, R29, R12, !PT ;  /* 0x0000000c1d0d7209 */ /* 0x000fe40007800000 */
[----:B------:R-:W-:Y:S02]  /*2900*/  FMNMX R18, R55, R18, !PT ;  /* 0x0000001237127209 */ /* 0x000fe40007800000 */
[----:B------:R-:W-:Y:S02]  /*2910*/  FMNMX R12, R32, R13, !PT ;  /* 0x0000000d200c7209 */ /* 0x000fe40007800000 */
[----:B------:R-:W-:Y:S01]  /*2920*/  FSEL R40, R40, -INF , P1 ;  /* 0xff80000028287808 */ /* 0x000fe20000800000 */
[----:B------:R-:W1:Y:S01]  /*2930*/  SHFL.BFLY PT, R15, R18, 0x1, 0x1f ;  /* 0x0c201f00120f7f89 */ /* 0x000e6200000e0000 */
[----:B------:R-:W-:-:S02]  /*2940*/  FMNMX R13, R33, R12, !PT ;  /* 0x0000000c210d7209 */ /* 0x000fc40007800000 */
[----:B------:R-:W-:Y:S02]  /*2950*/  FSEL R41, R41, -INF , P4 ;  /* 0xff80000029297808 */ /* 0x000fe40002000000 */
[----:B------:R-:W-:Y:S02]  /*2960*/  FMNMX R12, R36, R13, !PT ;  /* 0x0000000d240c7209 */ /* 0x000fe40007800000 */
[----:B------:R-:W-:Y:S02]  /*2970*/  FSEL R44, R44, -INF , P6 ;  /* 0xff8000002c2c7808 */ /* 0x000fe40003000000 */
[----:B------:R-:W-:Y:S02]  /*2980*/  FMNMX R13, R37, R12, !PT ;  /* 0x0000000c250d7209 */ /* 0x000fe40007800000 */
[----:B------:R-:W-:Y:S02]  /*2990*/  FSEL R45, R45, -INF , P5 ;  /* 0xff8000002d2d7808 */ /* 0x000fe40002800000 */
[----:B------:R-:W-:-:S02]  /*29a0*/  FMNMX R12, R40, R13, !PT ;  /* 0x0000000d280c7209 */ /* 0x000fc40007800000 */
[----:B------:R-:W-:Y:S02]  /*29b0*/  FSEL R48, R48, -INF , P3 ;  /* 0xff80000030307808 */ /* 0x000fe40001800000 */
[----:B------:R-:W-:Y:S02]  /*29c0*/  FMNMX R13, R41, R12, !PT ;  /* 0x0000000c290d7209 */ /* 0x000fe40007800000 */
[----:B------:R-:W-:Y:S02]  /*29d0*/  FSEL R49, R49, -INF , P2 ;  /* 0xff80000031317808 */ /* 0x000fe40001000000 */
[----:B------:R-:W-:Y:S01]  /*29e0*/  FMNMX R12, R44, R13, !PT ;  /* 0x0000000d2c0c7209 */ /* 0x000fe20007800000 */
[----:B------:R-:W-:Y:S01]  /*29f0*/  VIADD R13, R14, 0x38 ;  /* 0x000000380e0d7836 */ /* 0x000fe20000000000 */
[----:B-1----:R-:W-:Y:S02]  /*2a00*/  FMNMX R17, R18, R15, !PT ;  /* 0x0000000f12117209 */ /* 0x002fe40007800000 */
[----:B------:R-:W-:-:S02]  /*2a10*/  FMNMX R15, R45, R12, !PT ;  /* 0x0000000c2d0f7209 */ /* 0x000fc40007800000 */
[----:B------:R-:W-:Y:S01]  /*2a20*/  ISETP.GE.AND P1, PT, R4, R13, PT ;  /* 0x0000000d0400720c */ /* 0x000fe20003f26270 */
[----:B------:R-:W1:Y:S01]  /*2a30*/  SHFL.BFLY PT, R18, R17, 0x2, 0x1f ;  /* 0x0c401f0011127f89 */ /* 0x000e6200000e0000 */
[----:B------:R-:W-:Y:S02]  /*2a40*/  IADD3 R13, R14, 0x39, RZ ;  /* 0x000000390e0d7810 */ /* 0x000fe40007ffe0ff */
[----:B------:R-:W-:Y:S02]  /*2a50*/  FMNMX R12, R48, R15, !PT ;  /* 0x0000000f300c7209 */ /* 0x000fe40007800000 */
[----:B------:R-:W-:Y:S02]  /*2a60*/  ISETP.GE.AND P2, PT, R4, R13, PT ;  /* 0x0000000d0400720c */ /* 0x000fe40003f46270 */
[----:B------:R-:W-:Y:S02]  /*2a70*/  FSEL R52, R52, -INF , P1 ;  /* 0xff80000034347808 */ /* 0x000fe40000800000 */
[----:B------:R-:W-:-:S02]  /*2a80*/  FMNMX R13, R49, R12, !PT ;  /* 0x0000000c310d7209 */ /* 0x000fc40007800000 */
[----:B------:R-:W-:Y:S02]  /*2a90*/  FSEL R53, R53, -INF , P2 ;  /* 0xff80000035357808 */ /* 0x000fe40001000000 */
[----:B------:R-:W-:-:S04]  /*2aa0*/  FMNMX R12, R52, R13, !PT ;  /* 0x0000000d340c7209 */ /* 0x000fc80007800000 */
[----:B------:R-:W-:-:S05]  /*2ab0*/  FMNMX R12, R53, R12, !PT ;  /* 0x0000000c350c7209 */ /* 0x000fca0007800000 */
[----:B------:R-:W2:Y:S01]  /*2ac0*/  SHFL.BFLY PT, R13, R12, 0x1, 0x1f ;  /* 0x0c201f000c0d7f89 */ /* 0x000ea200000e0000 */
[----:B-1----:R-:W-:-:S04]  /*2ad0*/  FMNMX R17, R17, R18, !PT ;  /* 0x0000001211117209 */ /* 0x002fc80007800000 */
[----:B------:R-:W-:-:S04]  /*2ae0*/  FSETP.NEU.AND P1, PT, R17, -INF , PT ;  /* 0xff8000001100780b */ /* 0x000fc80003f2d000 */
[----:B------:R-:W-:-:S05]  /*2af0*/  FSEL R15, R17, RZ, P1 ;  /* 0x000000ff110f7208 */ /* 0x000fca0000800000 */
[----:B------:R-:W-:Y:S01]  /*2b00*/  FMUL R15, R15, UR6 ;  /* 0x000000060f0f7c20 */ /* 0x000fe20008400000 */
[----:B------:R-:W-:-:S03]  /*2b10*/  ULDC UR6, c[0x0][0x604] ;  /* 0x0001810000067ab9 */ /* 0x000fc60000000800 */
[--C-:B------:R-:W-:Y:S01]  /*2b20*/  FFMA R26, R26, UR6, -R15.reuse ;  /* 0x000000061a1a7c23 */ /* 0x100fe2000800080f */
[----:B------:R-:W-:Y:S02]  /*2b30*/  ULDC UR6, c[0x0][0x604] ;  /* 0x0001810000067ab9 */ /* 0x000fe40000000800 */
[--C-:B------:R-:W-:Y:S01]  /*2b40*/  FFMA R27, R27, UR6, -R15.reuse ;  /* 0x000000061b1b7c23 */ /* 0x100fe2000800080f */
[----:B------:R-:W-:Y:S01]  /*2b50*/  ULDC UR6, c[0x0][0x604] ;  /* 0x0001810000067ab9 */ /* 0x000fe20000000800 */
[----:B--2---:R-:W-:Y:S01]  /*2b60*/  FMNMX R13, R12, R13, !PT ;  /* 0x0000000d0c0d7209 */ /* 0x004fe20007800000 */
[--C-:B------:R-:W-:Y:S01]  /*2b70*/  FFMA R30, R30, UR6, -R15.reuse ;  /* 0x000000061e1e7c23 */ /* 0x100fe2000800080f */
[----:B------:R-:W-:Y:S01]  /*2b80*/  FSETP.GEU.AND P6, PT, R26, -126, PT ;  /* 0xc2fc00001a00780b */ /* 0x000fe20003fce000 */
[----:B------:R-:W-:Y:S01]  /*2b90*/  ULDC UR6, c[0x0][0x604] ;  /* 0x0001810000067ab9 */ /* 0x000fe20000000800 */
[----:B------:R-:W-:Y:S01]  /*2ba0*/  FSETP.GEU.AND P5, PT, R27, -126, PT ;  /* 0xc2fc00001b00780b */ /* 0x000fe20003fae000 */
[----:B------:R-:W1:Y:S01]  /*2bb0*/  SHFL.BFLY PT, R18, R13, 0x2, 0x1f ;  /* 0x0c401f000d127f89 */ /* 0x000e6200000e0000 */
[--C-:B------:R-:W-:Y:S01]  /*2bc0*/  FFMA R19, R31, UR6, -R15.reuse ;  /* 0x000000061f137c23 */ /* 0x100fe2000800080f */
[----:B------:R-:W-:Y:S01]  /*2bd0*/  ULDC UR6, c[0x0][0x604] ;  /* 0x0001810000067ab9 */ /* 0x000fe20000000800 */
[----:B------:R-:W-:Y:S01]  /*2be0*/  FSETP.GEU.AND P3, PT, R30, -126, PT ;  /* 0xc2fc00001e00780b */ /* 0x000fe20003f6e000 */
[----:B------:R-:W-:Y:S01]  /*2bf0*/  FFMA R34, R34, UR6, -R15 ;  /* 0x0000000622227c23 */ /* 0x000fe2000800080f */
[----:B------:R-:W-:Y:S01]  /*2c00*/  ULDC UR6, c[0x0][0x604] ;  /* 0x0001810000067ab9 */ /* 0x000fe20000000800 */
[----:B------:R-:W-:-:S03]  /*2c10*/  FSETP.GEU.AND P2, PT, R19, -126, PT ;  /* 0xc2fc00001300780b */ /* 0x000fc60003f4e000 */
[----:B------:R-:W-:Y:S01]  /*2c20*/  FSETP.GEU.AND P1, PT, R34, -126, PT ;  /* 0xc2fc00002200780b */ /* 0x000fe20003f2e000 */
[----:B------:R-:W-:Y:S02]  /*2c30*/  @!P6 FMUL R26, R26, 0.5 ;  /* 0x3f0000001a1ae820 */ /* 0x000fe40000400000 */
[----:B------:R-:W-:Y:S02]  /*2c40*/  @!P5 FMUL R27, R27, 0.5 ;  /* 0x3f0000001b1bd820 */ /* 0x000fe40000400000 */
[----:B------:R2:W3:Y:S02]  /*2c50*/  MUFU.EX2 R56, R26 ;  /* 0x0000001a00387308 */ /* 0x0004e40000000800 */
[----:B------:R-:W-:-:S03]  /*2c60*/  @!P3 FMUL R30, R30, 0.5 ;  /* 0x3f0000001e1eb820 */ /* 0x000fc60000400000 */
[----:B------:R-:W-:-:S03]  /*2c70*/  @!P2 FMUL R19, R19, 0.5 ;  /* 0x3f0000001313a820 */ /* 0x000fc60000400000 */
[----:B------:R-:W4:Y:S01]  /*2c80*/  MUFU.EX2 R31, R27 ;  /* 0x0000001b001f7308 */ /* 0x000f220000000800 */
[----:B------:R-:W-:Y:S01]  /*2c90*/  @!P1 FMUL R34, R34, 0.5 ;  /* 0x3f00000022229820 */ /* 0x000fe20000400000 */
[----:B-1----:R-:W-:Y:S01]  /*2ca0*/  FMNMX R18, R13, R18, !PT ;  /* 0x000000120d127209 */ /* 0x002fe20007800000 */
[--C-:B------:R-:W-:Y:S01]  /*2cb0*/  FFMA R13, R35, UR6, -R15.reuse ;  /* 0x00000006230d7c23 */ /* 0x100fe2000800080f */
[----:B------:R-:W-:Y:S02]  /*2cc0*/  ULDC UR6, c[0x0][0x604] ;  /* 0x0001810000067ab9 */ /* 0x000fe40000000800 */
[--C-:B------:R-:W-:Y:S01]  /*2cd0*/  FFMA R38, R38, UR6, -R15.reuse ;  /* 0x0000000626267c23 */ /* 0x100fe2000800080f */
[----:B------:R-:W-:Y:S01]  /*2ce0*/  ULDC UR6, c[0x0][0x604] ;  /* 0x0001810000067ab9 */ /* 0x000fe20000000800 */
[----:B------:R-:W-:Y:S01]  /*2cf0*/  FSETP.NEU.AND P4, PT, R18, -INF , PT ;  /* 0xff8000001200780b */ /* 0x000fe20003f8d000 */
[----:B--2---:R-:W-:Y:S01]  /*2d00*/  FFMA R26, R39, UR6, -R15 ;  /* 0x00000006271a7c23 */ /* 0x004fe2000800080f */
[----:B---3--:R-:W-:Y:S01]  /*2d10*/  @!P6 FMUL R56, R56, R56 ;  /* 0x000000383838e220 */ /* 0x008fe20000400000 */
[----:B------:R-:W-:Y:S01]  /*2d20*/  FSETP.GEU.AND P6, PT, R38, -126, PT ;  /* 0xc2fc00002600780b */ /* 0x000fe20003fce000 */
[----:B------:R-:W1:Y:S01]  /*2d30*/  MUFU.EX2 R57, R30 ;  /* 0x0000001e00397308 */ /* 0x000e620000000800 */
[----:B------:R-:W-:Y:S01]  /*2d40*/  FSEL R12, R18, RZ, P4 ;  /* 0x000000ff120c7208 */ /* 0x000fe20002000000 */
[----:B------:R-:W-:Y:S01]  /*2d50*/  ULDC UR6, c[0x0][0x604] ;  /* 0x0001810000067ab9 */ /* 0x000fe20000000800 */
[----:B------:R-:W-:Y:S01]  /*2d60*/  FSETP.GEU.AND P4, PT, R13, -126, PT ;  /* 0xc2fc00000d00780b */ /* 0x000fe20003f8e000 */
[----:B----4-:R-:W-:Y:S01]  /*2d70*/  @!P5 FMUL R31, R31, R31 ;  /* 0x0000001f1f1fd220 */ /* 0x010fe20000400000 */
[----:B------:R-:W-:-:S03]  /*2d80*/  FSETP.GEU.AND P5, PT, R26, -126, PT ;  /* 0xc2fc00001a00780b */ /* 0x000fc60003fae000 */
[----:B------:R2:W3:Y:S04]  /*2d90*/  MUFU.EX2 R58, R19 ;  /* 0x00000013003a7308 */ /* 0x0004e80000000800 */
[----:B------:R-:W-:-:S04]  /*2da0*/  @!P6 FMUL R38, R38, 0.5 ;  /* 0x3f0000002626e820 */ /* 0x000fc80000400000 */
[----:B------:R-:W-:Y:S01]  /*2db0*/  @!P4 FMUL R13, R13, 0.5 ;  /* 0x3f0000000d0dc820 */ /* 0x000fe20000400000 */
[--C-:B--2---:R-:W-:Y:S01]  /*2dc0*/  FFMA R19, R42, UR6, -R15.reuse ;  /* 0x000000062a137c23 */ /* 0x104fe2000800080f */
[----:B------:R-:W2:Y:S01]  /*2dd0*/  MUFU.EX2 R35, R34 ;  /* 0x0000002200237308 */ /* 0x000ea20000000800 */
[----:B------:R-:W-:Y:S01]  /*2de0*/  @!P5 FMUL R26, R26, 0.5 ;  /* 0x3f0000001a1ad820 */ /* 0x000fe20000400000 */
[----:B------:R-:W-:Y:S01]  /*2df0*/  ULDC UR6, c[0x0][0x604] ;  /* 0x0001810000067ab9 */ /* 0x000fe20000000800 */
[----:B-1----:R-:W-:Y:S01]  /*2e00*/  @!P3 FMUL R57, R57, R57 ;  /* 0x000000393939b220 */ /* 0x002fe20000400000 */
[----:B------:R-:W-:Y:S01]  /*2e10*/  FFMA R43, R43, UR6, -R15 ;  /* 0x000000062b2b7c23 */ /* 0x000fe2000800080f */
[----:B------:R-:W-:Y:S01]  /*2e20*/  ULDC UR6, c[0x0][0x604] ;  /* 0x0001810000067ab9 */ /* 0x000fe20000000800 */
[----:B------:R-:W-:Y:S01]  /*2e30*/  FSETP.GEU.AND P3, PT, R19, -126, PT ;  /* 0xc2fc00001300780b */ /* 0x000fe20003f6e000 */
[----:B---3--:R-:W-:Y:S01]  /*2e40*/  @!P2 FMUL R58, R58, R58 ;  /* 0x0000003a3a3aa220 */ /* 0x008fe20000400000 */
[----:B------:R1:W3:Y:S01]  /*2e50*/  MUFU.EX2 R60, R13 ;  /* 0x0000000d003c7308 */ /* 0x0002e20000000800 */
[----:B------:R-:W-:-:S07]  /*2e60*/  FSETP.GEU.AND P2, PT, R43, -126, PT ;  /* 0xc2fc00002b00780b */ /* 0x000fce0003f4e000 */
[----:B------:R4:W5:Y:S01]  /*2e70*/  MUFU.EX2 R42, R26 ;  /* 0x0000001a002a7308 */ /* 0x0009620000000800 */
[--C-:B-1----:R-:W-:Y:S01]  /*2e80*/  FFMA R13, R46, UR6, -R15.reuse ;  /* 0x000000062e0d7c23 */ /* 0x102fe2000800080f */
[----:B------:R-:W-:Y:S01]  /*2e90*/  ULDC UR6, c[0x0][0x604] ;  /* 0x0001810000067ab9 */ /* 0x000fe20000000800 */
[----:B--2---:R-:W-:Y:S01]  /*2ea0*/  @!P1 FMUL R35, R35, R35 ;  /* 0x0000002323239220 */ /* 0x004fe20000400000 */
[--C-:B------:R-:W-:Y:S01]  /*2eb0*/  FFMA R47, R47, UR6, -R15.reuse ;  /* 0x000000062f2f7c23 */ /* 0x100fe2000800080f */
[----:B------:R-:W-:Y:S01]  /*2ec0*/  ULDC UR6, c[0x0][0x604] ;  /* 0x0001810000067ab9 */ /* 0x000fe20000000800 */
[----:B------:R-:W-:Y:S01]  /*2ed0*/  FSETP.GEU.AND P1, PT, R13, -126, PT ;  /* 0xc2fc00000d00780b */ /* 0x000fe20003f2e000 */
[----:B------:R-:W-:Y:S01]  /*2ee0*/  @!P3 FMUL R19, R19, 0.5 ;  /* 0x3f0000001313b820 */ /* 0x000fe20000400000 */
[----:B------:R-:W1:Y:S01]  /*2ef0*/  MUFU.EX2 R39, R38 ;  /* 0x0000002600277308 */ /* 0x000e620000000800 */
[--C-:B----4-:R-:W-:Y:S01]  /*2f00*/  FFMA R26, R50, UR6, -R15.reuse ;  /* 0x00000006321a7c23 */ /* 0x110fe2000800080f */
[----:B------:R-:W-:Y:S01]  /*2f10*/  ULDC UR6, c[0x0][0x604] ;  /* 0x0001810000067ab9 */ /* 0x000fe20000000800 */
[----:B---3--:R-:W-:Y:S01]  /*2f20*/  @!P4 FMUL R60, R60, R60 ;  /* 0x0000003c3c3cc220 */ /* 0x008fe20000400000 */
[----:B------:R-:W-:Y:S01]  /*2f30*/  FFMA R51, R51, UR6, -R15 ;  /* 0x0000000633337c23 */ /* 0x000fe2000800080f */
[----:B------:R-:W-:Y:S01]  /*2f40*/  FSETP.GEU.AND P4, PT, R47, -126, PT ;  /* 0xc2fc00002f00780b */ /* 0x000fe20003f8e000 */
[----:B------:R-:W-:Y:S01]  /*2f50*/  ULDC UR6, c[0x0][0x604] ;  /* 0x0001810000067ab9 */ /* 0x000fe20000000800 */
[----:B------:R-:W-:Y:S01]  /*2f60*/  @!P2 FMUL R43, R43, 0.5 ;  /* 0x3f0000002b2ba820 */ /* 0x000fe20000400000 */
[----:B------:R2:W3:Y:S01]  /*2f70*/  MUFU.EX2 R59, R19 ;  /* 0x00000013003b7308 */ /* 0x0004e20000000800 */
[----:B-----5:R-:W-:Y:S01]  /*2f80*/  @!P5 FMUL R42, R42, R42 ;  /* 0x0000002a2a2ad220 */ /* 0x020fe20000400000 */
[----:B------:R-:W-:Y:S01]  /*2f90*/  FSETP.GEU.AND P5, PT, R51, -126, PT ;  /* 0xc2fc00003300780b */ /* 0x000fe20003fae000 */
[----:B------:R-:W-:-:S05]  /*2fa0*/  @!P1 FMUL R13, R13, 0.5 ;  /* 0x3f0000000d0d9820 */ /* 0x000fca0000400000 */
[----:B------:R-:W4:Y:S01]  /*2fb0*/  MUFU.EX2 R46, R43 ;  /* 0x0000002b002e7308 */ /* 0x000f220000000800 */
[----:B-1----:R-:W-:Y:S01]  /*2fc0*/  @!P6 FMUL R39, R39, R39 ;  /* 0x000000272727e220 */ /* 0x002fe20000400000 */
[----:B------:R-:W-:Y:S01]  /*2fd0*/  FSETP.GEU.AND P6, PT, R26, -126, PT ;  /* 0xc2fc00001a00780b */ /* 0x000fe20003fce000 */
[--C-:B--2---:R-:W-:Y:S01]  /*2fe0*/  FFMA R19, R54, UR6, -R15.reuse ;  /* 0x0000000636137c23 */ /* 0x104fe2000800080f */
[----:B------:R-:W-:Y:S01]  /*2ff0*/  ULDC UR6, c[0x0][0x604] ;  /* 0x0001810000067ab9 */ /* 0x000fe20000000800 */
[----:B------:R-:W-:Y:S01]  /*3000*/  @!P4 FMUL R47, R47, 0.5 ;  /* 0x3f0000002f2fc820 */ /* 0x000fe20000400000 */
[----:B------:R-:W-:Y:S01]  /*3010*/  FFMA R15, R55, UR6, -R15 ;  /* 0x00000006370f7c23 */ /* 0x000fe2000800080f */
[----:B------:R-:W-:Y:S01]  /*3020*/  @!P5 FMUL R51, R51, 0.5 ;  /* 0x3f0000003333d820 */ /* 0x000fe20000400000 */
[----:B------:R-:W-:Y:S01]  /*3030*/  ULDC UR6, c[0x0][0x604] ;  /* 0x0001810000067ab9 */ /* 0x000fe20000000800 */
[----:B------:R-:W1:Y:S01]  /*3040*/  MUFU.EX2 R50, R13 ;  /* 0x0000000d00327308 */ /* 0x000e620000000800 */
[----:B------:R-:W-:Y:S01]  /*3050*/  FMUL R12, R12, UR6 ;  /* 0x000000060c0c7c20 */ /* 0x000fe20008400000 */
[----:B------:R-:W-:Y:S01]  /*3060*/  ULDC UR6, c[0x0][0x604] ;  /* 0x0001810000067ab9 */ /* 0x000fe20000000800 */
[----:B---3--:R-:W-:Y:S01]  /*3070*/  @!P3 FMUL R59, R59, R59 ;  /* 0x0000003b3b3bb220 */ /* 0x008fe20000400000 */
[----:B------:R-:W-:Y:S01]  /*3080*/  FSETP.GEU.AND P3, PT, R19, -126, PT ;  /* 0xc2fc00001300780b */ /* 0x000fe20003f6e000 */
[--C-:B------:R-:W-:Y:S01]  /*3090*/  FFMA R24, R24, UR6, -R12.reuse ;  /* 0x0000000618187c23 */ /* 0x100fe2000800080c */
[----:B------:R-:W-:Y:S01]  /*30a0*/  @!P6 FMUL R26, R26, 0.5 ;  /* 0x3f0000001a1ae820 */ /* 0x000fe20000400000 */
[----:B------:R-:W-:Y:S01]  /*30b0*/  ULDC UR6, c[0x0][0x604] ;  /* 0x0001810000067ab9 */ /* 0x000fe20000000800 */
[----:B------:R-:W2:Y:S01]  /*30c0*/  MUFU.EX2 R61, R47 ;  /* 0x0000002f003d7308 */ /* 0x000ea20000000800 */
[--C-:B------:R-:W-:Y:S01]  /*30d0*/  FFMA R25, R25, UR6, -R12.reuse ;  /* 0x0000000619197c23 */ /* 0x100fe2000800080c */
[----:B------:R-:W-:Y:S01]  /*30e0*/  ULDC UR6, c[0x0][0x604] ;  /* 0x0001810000067ab9 */ /* 0x000fe20000000800 */
[----:B----4-:R-:W-:Y:S01]  /*30f0*/  @!P2 FMUL R46, R46, R46 ;  /* 0x0000002e2e2ea220 */ /* 0x010fe20000400000 */
[--C-:B------:R-:W-:Y:S01]  /*3100*/  FFMA R28, R28, UR6, -R12.reuse ;  /* 0x000000061c1c7c23 */ /* 0x100fe2000800080c */
[----:B------:R-:W-:Y:S01]  /*3110*/  ULDC UR6, c[0x0][0x604] ;  /* 0x0001810000067ab9 */ /* 0x000fe20000000800 */
[----:B------:R-:W-:Y:S01]  /*3120*/  FSETP.GEU.AND P2, PT, R15, -126, PT ;  /* 0xc2fc00000f00780b */ /* 0x000fe20003f4e000 */
[--C-:B------:R-:W-:Y:S01]  /*3130*/  FFMA R29, R29, UR6, -R12.reuse ;  /* 0x000000061d1d7c23 */ /* 0x100fe2000800080c */
[----:B------:R-:W3:Y:S01]  /*3140*/  MUFU.EX2 R55, R51 ;  /* 0x0000003300377308 */ /* 0x000ee20000000800 */
[----:B-1----:R-:W-:Y:S01]  /*3150*/  @!P1 FMUL R50, R50, R50 ;  /* 0x0000003232329220 */ /* 0x002fe20000400000 */
[----:B------:R-:W-:Y:S01]  /*3160*/  FSETP.GEU.AND P1, PT, R24, -126, PT ;  /* 0xc2fc00001800780b */ /* 0x000fe20003f2e000 */
[----:B------:R-:W-:Y:S01]  /*3170*/  @!P3 FMUL R19, R19, 0.5 ;  /* 0x3f0000001313b820 */ /* 0x000fe20000400000 */
[----:B------:R-:W-:Y:S01]  /*3180*/  ULDC UR6, c[0x0][0x604] ;  /* 0x0001810000067ab9 */ /* 0x000fe20000000800 */
[--C-:B------:R-:W-:Y:S01]  /*3190*/  FFMA R13, R41, UR7, -R12.reuse ;  /* 0x00000007290d7c23 */ /* 0x100fe2000800080c */
[--C-:B------:R-:W-:Y:S01]  /*31a0*/  FFMA R32, R32, UR6, -R12.reuse ;  /* 0x0000000620207c23 */ /* 0x100fe2000800080c */
[----:B------:R-:W-:Y:S01]  /*31b0*/  ULDC UR6, c[0x0][0x604] ;  /* 0x0001810000067ab9 */ /* 0x000fe20000000800 */
[----:B------:R-:W1:Y:S01]  /*31c0*/  MUFU.EX2 R54, R26 ;  /* 0x0000001a00367308 */ /* 0x000e620000000800 */
[----:B--2---:R-:W-:Y:S01]  /*31d0*/  @!P4 FMUL R61, R61, R61 ;  /* 0x0000003d3d3dc220 */ /* 0x004fe20000400000 */
[----:B------:R-:W-:Y:S01]  /*31e0*/  FSETP.GEU.AND P4, PT, R25, -126, PT ;  /* 0xc2fc00001900780b */ /* 0x000fe20003f8e000 */
[----:B------:R-:W-:Y:S01]  /*31f0*/  @!P2 FMUL R15, R15, 0.5 ;  /* 0x3f0000000f0fa820 */ /* 0x000fe20000400000 */
[--C-:B------:R-:W-:Y:S01]  /*3200*/  FFMA R33, R33, UR6, -R12.reuse ;  /* 0x0000000621217c23 */ /* 0x100fe2000800080c */
[----:B------:R-:W-:Y:S01]  /*3210*/  ULDC UR6, c[0x0][0x604] ;  /* 0x0001810000067ab9 */ /* 0x000fe20000000800 */
[----:B------:R-:W-:Y:S01]  /*3220*/  ULDC UR7, c[0x0][0x604] ;  /* 0x0001810000077ab9 */ /* 0x000fe20000000800 */
[----:B------:R-:W-:Y:S01]  /*3230*/  @!P1 FMUL R24, R24, 0.5 ;  /* 0x3f00000018189820 */ /* 0x000fe20000400000 */
[----:B------:R-:W2:Y:S01]  /*3240*/  MUFU.EX2 R62, R19 ;  /* 0x00000013003e7308 */ /* 0x000ea20000000800 */
[----:B---3--:R-:W-:Y:S01]  /*3250*/  @!P5 FMUL R55, R55, R55 ;  /* 0x000000373737d220 */ /* 0x008fe20000400000 */
[----:B------:R-:W-:Y:S01]  /*3260*/  FSETP.GEU.AND P5, PT, R29, -126, PT ;  /* 0xc2fc00001d00780b */ /* 0x000fe20003fae000 */
[--C-:B------:R-:W-:Y:S01]  /*3270*/  FFMA R36, R36, UR6, -R12.reuse ;  /* 0x0000000624247c23 */ /* 0x100fe2000800080c */
[----:B------:R-:W-:Y:S01]  /*3280*/  ULDC UR6, c[0x0][0x604] ;  /* 0x0001810000067ab9 */ /* 0x000fe20000000800 */
[--C-:B------:R-:W-:Y:S01]  /*3290*/  FFMA R52, R52, UR7, -R12.reuse ;  /* 0x0000000734347c23 */ /* 0x100fe2000800080c */
[----:B------:R-:W-:Y:S01]  /*32a0*/  FFMA R37, R37, UR6, -R12 ;  /* 0x0000000625257c23 */ /* 0x000fe2000800080c */
[----:B------:R-:W-:Y:S01]  /*32b0*/  @!P4 FMUL R25, R25, 0.5 ;  /* 0x3f0000001919c820 */ /* 0x000fe20000400000 */
[----:B------:R-:W3:Y:S01]  /*32c0*/  MUFU.EX2 R63, R15 ;  /* 0x0000000f003f7308 */ /* 0x000ee20000000800 */
[----:B-1----:R-:W-:Y:S01]  /*32d0*/  @!P6 FMUL R54, R54, R54 ;  /* 0x000000363636e220 */ /* 0x002fe20000400000 */
[----:B------:R-:W-:Y:S01]  /*32e0*/  FSETP.GEU.AND P6, PT, R28, -126, PT ;  /* 0xc2fc00001c00780b */ /* 0x000fe20003fce000 */
[----:B------:R-:W-:-:S02]  /*32f0*/  ULDC UR6, c[0x0][0x604] ;  /* 0x0001810000067ab9 */ /* 0x000fc40000000800 */
[--C-:B------:R-:W-:Y:S01]  /*3300*/  FFMA R40, R40, UR6, -R12.reuse ;  /* 0x0000000628287c23 */ /* 0x100fe2000800080c */
[----:B------:R-:W-:Y:S01]  /*3310*/  ULDC UR6, c[0x0][0x604] ;  /* 0x0001810000067ab9 */ /* 0x000fe20000000800 */
[----:B------:R-:W-:Y:S01]  /*3320*/  @!P5 FMUL R29, R29, 0.5 ;  /* 0x3f0000001d1dd820 */ /* 0x000fe20000400000 */
[----:B------:R1:W4:Y:S01]  /*3330*/  MUFU.EX2 R15, R25 ;  /* 0x00000019000f7308 */ /* 0x0003220000000800 */
[----:B--2---:R-:W-:Y:S01]  /*3340*/  @!P3 FMUL R62, R62, R62 ;  /* 0x0000003e3e3eb220 */ /* 0x004fe20000400000 */
[----:B------:R-:W-:Y:S01]  /*3350*/  FSETP.GEU.AND P3, PT, R32, -126, PT ;  /* 0xc2fc00002000780b */ /* 0x000fe20003f6e000 */
[----:B------:R-:W-:Y:S01]  /*3360*/  FFMA R44, R44, UR6, -R12 ;  /* 0x000000062c2c7c23 */ /* 0x000fe2000800080c */
[----:B------:R-:W-:-:S03]  /*3370*/  ULDC UR6, c[0x0][0x604] ;  /* 0x0001810000067ab9 */ /* 0x000fc60000000800 */
[----:B------:R-:W-:Y:S01]  /*3380*/  @!P6 FMUL R28, R28, 0.5 ;  /* 0x3f0000001c1ce820 */ /* 0x000fe20000400000 */
[----:B------:R2:W5:Y:S01]  /*3390*/  MUFU.EX2 R19, R29 ;  /* 0x0000001d00137308 */ /* 0x0005620000000800 */
[----:B---3--:R-:W-:Y:S01]  /*33a0*/  @!P2 FMUL R63, R63, R63 ;  /* 0x0000003f3f3fa220 */ /* 0x008fe20000400000 */
[----:B------:R-:W-:Y:S01]  /*33b0*/  FSETP.GEU.AND P2, PT, R33, -126, PT ;  /* 0xc2fc00002100780b */ /* 0x000fe20003f4e000 */
[--C-:B-1----:R-:W-:Y:S01]  /*33c0*/  FFMA R25, R45, UR6, -R12.reuse ;  /* 0x000000062d197c23 */ /* 0x102fe2000800080c */
[----:B------:R-:W-:Y:S01]  /*33d0*/  ULDC UR6, c[0x0][0x604] ;  /* 0x0001810000067ab9 */ /* 0x000fe20000000800 */
[----:B------:R-:W-:Y:S01]  /*33e0*/  FADD R64, R42, R63 ;  /* 0x0000003f2a407221 */ /* 0x000fe20000000000 */
[----:B------:R-:W-:Y:S01]  /*33f0*/  FFMA R48, R48, UR6, -R12 ;  /* 0x0000000630307c23 */ /* 0x000fe2000800080c */
[----:B------:R-:W-:Y:S01]  /*3400*/  @!P3 FMUL R32, R32, 0.5 ;  /* 0x3f0000002020b820 */ /* 0x000fe20000400000 */
[----:B------:R-:W1:Y:S01]  /*3410*/  MUFU.EX2 R24, R24 ;  /* 0x0000001800187308 */ /* 0x000e620000000800 */
[----:B----4-:R-:W-:Y:S01]  /*3420*/  @!P4 FMUL R15, R15, R15 ;  /* 0x0000000f0f0fc220 */ /* 0x010fe20000400000 */
[----:B------:R-:W-:Y:S01]  /*3430*/  FSETP.GEU.AND P4, PT, R37, -126, PT ;  /* 0xc2fc00002500780b */ /* 0x000fe20003f8e000 */
[----:B------:R-:W-:Y:S01]  /*3440*/  ULDC UR6, c[0x0][0x604] ;  /* 0x0001810000067ab9 */ /* 0x000fe20000000800 */
[----:B--2---:R-:W-:Y:S01]  /*3450*/  FADD R29, R57, R50 ;  /* 0x00000032391d7221 */ /* 0x004fe20000000000 */
[--C-:B------:R-:W-:Y:S01]  /*3460*/  FFMA R27, R49, UR6, -R12.reuse ;  /* 0x00000006311b7c23 */ /* 0x100fe2000800080c */
[----:B------:R-:W-:Y:S01]  /*3470*/  ULDC UR6, c[0x0][0x604] ;  /* 0x0001810000067ab9 */ /* 0x000fe20000000800 */
[----:B------:R-:W-:Y:S01]  /*3480*/  @!P2 FMUL R33, R33, 0.5 ;  /* 0x3f0000002121a820 */ /* 0x000fe20000400000 */
[----:B------:R-:W2:Y:S01]  /*3490*/  MUFU.EX2 R26, R28 ;  /* 0x0000001c001a7308 */ /* 0x000ea20000000800 */
[----:B-----5:R-:W-:Y:S01]  /*34a0*/  @!P5 FMUL R19, R19, R19 ;  /* 0x000000131313d220 */ /* 0x020fe20000400000 */
[----:B------:R-:W-:Y:S01]  /*34b0*/  FSETP.GEU.AND P5, PT, R13, -126, PT ;  /* 0xc2fc00000d00780b */ /* 0x000fe20003fae000 */
[----:B------:R-:W-:-:S04]  /*34c0*/  FFMA R12, R53, UR6, -R12 ;  /* 0x00000006350c7c23 */ /* 0x000fc8000800080c */
[----:B------:R-:W-:Y:S01]  /*34d0*/  @!P4 FMUL R37, R37, 0.5 ;  /* 0x3f0000002525c820 */ /* 0x000fe20000400000 */
[----:B------:R-:W3:Y:S01]  /*34e0*/  MUFU.EX2 R28, R32 ;  /* 0x00000020001c7308 */ /* 0x000ee20000000800 */
[----:B-1----:R-:W-:Y:S01]  /*34f0*/  @!P1 FMUL R24, R24, R24 ;  /* 0x0000001818189220 */ /* 0x002fe20000400000 */
[----:B------:R-:W-:-:S05]  /*3500*/  FSETP.GEU.AND P1, PT, R36, -126, PT ;  /* 0xc2fc00002400780b */ /* 0x000fca0003f2e000 */
[----:B------:R-:W-:Y:S01]  /*3510*/  @!P5 FMUL R13, R13, 0.5 ;  /* 0x3f0000000d0dd820 */ /* 0x000fe20000400000 */
[----:B------:R-:W1:Y:S01]  /*3520*/  MUFU.EX2 R43, R33 ;  /* 0x00000021002b7308 */ /* 0x000e620000000800 */
[----:B--2---:R-:W-:Y:S01]  /*3530*/  @!P6 FMUL R26, R26, R26 ;  /* 0x0000001a1a1ae220 */ /* 0x004fe20000400000 */
[----:B------:R-:W-:-:S05]  /*3540*/  FSETP.GEU.AND P6, PT, R40, -126, PT ;  /* 0xc2fc00002800780b */ /* 0x000fca0003fce000 */
[----:B------:R-:W-:Y:S01]  /*3550*/  @!P1 FMUL R36, R36, 0.5 ;  /* 0x3f00000024249820 */ /* 0x000fe20000400000 */
[----:B------:R-:W2:Y:S01]  /*3560*/  MUFU.EX2 R41, R37 ;  /* 0x0000002500297308 */ /* 0x000ea20000000800 */
[----:B---3--:R-:W-:Y:S01]  /*3570*/  @!P3 FMUL R28, R28, R28 ;  /* 0x0000001c1c1cb220 */ /* 0x008fe20000400000 */
[----:B------:R-:W-:-:S05]  /*3580*/  FSETP.GEU.AND P3, PT, R44, -126, PT ;  /* 0xc2fc00002c00780b */ /* 0x000fca0003f6e000 */
[----:B------:R-:W-:Y:S01]  /*3590*/  @!P6 FMUL R40, R40, 0.5 ;  /* 0x3f0000002828e820 */ /* 0x000fe20000400000 */
[----:B------:R3:W4:Y:S01]  /*35a0*/  MUFU.EX2 R32, R13 ;  /* 0x0000000d00207308 */ /* 0x0007220000000800 */
[----:B-1----:R-:W-:Y:S01]  /*35b0*/  @!P2 FMUL R43, R43, R43 ;  /* 0x0000002b2b2ba220 */ /* 0x002fe20000400000 */
[----:B------:R-:W-:-:S05]  /*35c0*/  FSETP.GEU.AND P2, PT, R25, -126, PT ;  /* 0xc2fc00001900780b */ /* 0x000fca0003f4e000 */
[----:B------:R-:W-:Y:S01]  /*35d0*/  @!P3 FMUL R44, R44, 0.5 ;  /* 0x3f0000002c2cb820 */ /* 0x000fe20000400000 */
[----:B------:R-:W1:Y:S01]  /*35e0*/  MUFU.EX2 R30, R36 ;  /* 0x00000024001e7308 */ /* 0x000e620000000800 */
[----:B--2---:R-:W-:Y:S01]  /*35f0*/  @!P4 FMUL R41, R41, R41 ;  /* 0x000000292929c220 */ /* 0x004fe20000400000 */
[----:B------:R-:W-:Y:S01]  /*3600*/  FSETP.GEU.AND P4, PT, R27, -126, PT ;  /* 0xc2fc00001b00780b */ /* 0x000fe20003f8e000 */
[----:B---3--:R-:W-:-:S04]  /*3610*/  FADD R13, R56, R59 ;  /* 0x0000003b380d7221 */ /* 0x008fc80000000000 */
[----:B------:R-:W-:Y:S01]  /*3620*/  @!P2 FMUL R25, R25, 0.5 ;  /* 0x3f0000001919a820 */ /* 0x000fe20000400000 */
[----:B------:R2:W3:Y:S01]  /*3630*/  MUFU.EX2 R45, R40 ;  /* 0x00000028002d7308 */ /* 0x0004e20000000800 */
[----:B----4-:R-:W-:Y:S01]  /*3640*/  @!P5 FMUL R32, R32, R32 ;  /* 0x000000202020d220 */ /* 0x010fe20000400000 */
[----:B------:R-:W-:-:S05]  /*3650*/  FSETP.GEU.AND P5, PT, R12, -126, PT ;  /* 0xc2fc00000c00780b */ /* 0x000fca0003fae000 */
[----:B------:R-:W-:Y:S01]  /*3660*/  @!P4 FMUL R27, R27, 0.5 ;  /* 0x3f0000001b1bc820 */ /* 0x000fe20000400000 */
[----:B------:R4:W5:Y:S01]  /*3670*/  MUFU.EX2 R34, R25 ;  /* 0x0000001900227308 */ /* 0x0009620000000800 */
[----:B-1----:R-:W-:Y:S01]  /*3680*/  @!P1 FMUL R30, R30, R30 ;  /* 0x0000001e1e1e9220 */ /* 0x002fe20000400000 */
[----:B------:R-:W-:Y:S01]  /*3690*/  FSETP.GEU.AND P1, PT, R48, -126, PT ;  /* 0xc2fc00003000780b */ /* 0x000fe20003f2e000 */
[----:B--2---:R-:W-:-:S04]  /*36a0*/  FADD R40, R35, R54 ;  /* 0x0000003623287221 */ /* 0x004fc80000000000 */
[----:B------:R-:W-:Y:S01]  /*36b0*/  @!P5 FMUL R12, R12, 0.5 ;  /* 0x3f0000000c0cd820 */ /* 0x000fe20000400000 */
[----:B------:R1:W2:Y:S01]  /*36c0*/  MUFU.EX2 R36, R27 ;  /* 0x0000001b00247308 */ /* 0x0002a20000000800 */
[----:B---3--:R-:W-:Y:S01]  /*36d0*/  @!P6 FMUL R45, R45, R45 ;  /* 0x0000002d2d2de220 */ /* 0x008fe20000400000 */
[----:B------:R-:W-:Y:S01]  /*36e0*/  FSETP.GEU.AND P6, PT, R52, -126, PT ;  /* 0xc2fc00003400780b */ /* 0x000fe20003fce000 */
[----:B----4-:R-:W-:Y:S01]  /*36f0*/  FADD R25, R31, R46 ;  /* 0x0000002e1f197221 */ /* 0x010fe20000000000 */
[----:B------:R-:W-:Y:S01]  /*3700*/  FADD R33, R13, R40 ;  /* 0x000000280d217221 */ /* 0x000fe20000000000 */
[----:B------:R-:W-:Y:S01]  /*3710*/  FADD R13, R15, R32 ;  /* 0x000000200f0d7221 */ /* 0x000fe20000000000 */
[----:B------:R-:W-:Y:S01]  /*3720*/  F2FP.F16.F32.PACK_AB R32, R32, R45 ;  /* 0x0000002d2020723e */ /* 0x000fe200000000ff */
[----:B------:R-:W-:Y:S01]  /*3730*/  @!P1 FMUL R48, R48, 0.5 ;  /* 0x3f00000030309820 */ /* 0x000fe20000400000 */
[----:B------:R3:W4:Y:S01]  /*3740*/  MUFU.EX2 R38, R12 ;  /* 0x0000000c00267308 */ /* 0x0007220000000800 */
[----:B-1----:R-:W-:Y:S01]  /*3750*/  FADD R27, R58, R61 ;  /* 0x0000003d3a1b7221 */ /* 0x002fe20000000000 */
[----:B-----5:R-:W-:-:S03]  /*3760*/  @!P2 FMUL R34, R34, R34 ;  /* 0x000000222222a220 */ /* 0x020fc60000400000 */
[----:B------:R-:W-:Y:S01]  /*3770*/  FADD R64, R27, R64 ;  /* 0x000000401b407221 */ /* 0x000fe20000000000 */
[----:B------:R-:W-:Y:S01]  /*3780*/  FADD R27, R19, R34 ;  /* 0x00000022131b7221 */ /* 0x000fe20000000000 */
[----:B------:R-:W-:Y:S01]  /*3790*/  @!P6 FMUL R52, R52, 0.5 ;  /* 0x3f0000003434e820 */ /* 0x000fe20000400000 */
[----:B------:R1:W5:Y:S01]  /*37a0*/  MUFU.EX2 R47, R44 ;  /* 0x0000002c002f7308 */ /* 0x0003620000000800 */
[----:B--2---:R-:W-:Y:S01]  /*37b0*/  @!P4 FMUL R36, R36, R36 ;  /* 0x000000242424c220 */ /* 0x004fe20000400000 */
[----:B---3--:R-:W-:Y:S01]  /*37c0*/  FADD R12, R24, R45 ;  /* 0x0000002d180c7221 */ /* 0x008fe20000000000 */
[----:B------:R-:W-:Y:S02]  /*37d0*/  F2FP.F16.F32.PACK_AB R24, R15, R24 ;  /* 0x000000180f18723e */ /* 0x000fe400000000ff */
[----:B------:R-:W-:Y:S01]  /*37e0*/  FADD R40, R43, R36 ;  /* 0x000000242b287221 */ /* 0x000fe20000000000 */
[----:B------:R-:W-:Y:S02]  /*37f0*/  SHF.L.U32 R15, RZ, 0x1f, RZ ;  /* 0x0000001fff0f7819 */ /* 0x000fe400000006ff */
[----:B------:R2:W3:Y:S01]  /*3800*/  MUFU.EX2 R49, R48 ;  /* 0x0000003000317308 */ /* 0x0004e20000000800 */
[----:B-1----:R-:W-:Y:S01]  /*3810*/  FADD R44, R60, R55 ;  /* 0x000000373c2c7221 */ /* 0x002fe20000000000 */
[----:B----4-:R-:W-:Y:S01]  /*3820*/  @!P5 FMUL R38, R38, R38 ;  /* 0x000000262626d220 */ /* 0x010fe20000400000 */
[----:B------:R-:W-:-:S02]  /*3830*/  FADD R13, R13, R40 ;  /* 0x000000280d0d7221 */ /* 0x000fc40000000000 */
[----:B------:R-:W-:-:S03]  /*3840*/  FADD R37, R25, R44 ;  /* 0x0000002c19257221 */ /* 0x000fc60000000000 */
[----:B------:R1:W4:Y:S01]  /*3850*/  MUFU.EX2 R51, R52 ;  /* 0x0000003400337308 */ /* 0x0003220000000800 */
[----:B--2---:R-:W-:Y:S01]  /*3860*/  FADD R48, R39, R62 ;  /* 0x0000003e27307221 */ /* 0x004fe20000000000 */
[----:B-----5:R-:W-:Y:S01]  /*3870*/  @!P3 FMUL R47, R47, R47 ;  /* 0x0000002f2f2fb220 */ /* 0x020fe20000400000 */
[----:B------:R-:W-:Y:S01]  /*3880*/  FADD R64, R37, R64 ;  /* 0x0000004025407221 */ /* 0x000fe20000000000 */
[----:B------:R-:W-:Y:S02]  /*3890*/  F2FP.F16.F32.PACK_AB R37, R55, R54 ;  /* 0x000000363725723e */ /* 0x000fe400000000ff */
[----:B------:R-:W-:Y:S01]  /*38a0*/  FADD R25, R26, R47 ;  /* 0x0000002f1a197221 */ /* 0x000fe20000000000 */
[----:B------:R-:W-:Y:S01]  /*38b0*/  F2FP.F16.F32.PACK_AB R26, R19, R26 ;  /* 0x0000001a131a723e */ /* 0x000fe200000000ff */
[----:B------:R-:W-:Y:S02]  /*38c0*/  IMAD.MOV.U32 R19, RZ, RZ, 0x2 ;  /* 0x00000002ff137424 */ /* 0x000fe400078e00ff */
[----:B---3--:R-:W-:Y:S01]  /*38d0*/  @!P1 FMUL R49, R49, R49 ;  /* 0x0000003131319220 */ /* 0x008fe20000400000 */
[----:B-1----:R-:W-:Y:S01]  /*38e0*/  FADD R52, R29, R48 ;  /* 0x000000301d347221 */ /* 0x002fe20000000000 */
[----:B------:R-:W-:Y:S01]  /*38f0*/  FADD R48, R41, R38 ;  /* 0x0000002629307221 */ /* 0x000fe20000000000 */
[----:B------:R-:W-:Y:S01]  /*3900*/  F2FP.F16.F32.PACK_AB R34, R34, R47 ;  /* 0x0000002f2222723e */ /* 0x000fe200000000ff */
[----:B------:R-:W-:Y:S01]  /*3910*/  FADD R29, R28, R49 ;  /* 0x000000311c1d7221 */ /* 0x000fe20000000000 */
[----:B------:R-:W-:Y:S01]  /*3920*/  FADD R33, R33, R52 ;  /* 0x0000003421217221 */ /* 0x000fe20000000000 */
[----:B------:R-:W-:Y:S01]  /*3930*/  FADD R48, R27, R48 ;  /* 0x000000301b307221 */ /* 0x000fe20000000000 */
[----:B------:R-:W-:Y:S01]  /*3940*/  F2FP.F16.F32.PACK_AB R27, R58, R57 ;  /* 0x000000393a1b723e */ /* 0x000fe200000000ff */
[----:B----4-:R-:W-:Y:S01]  /*3950*/  @!P6 FMUL R51, R51, R51 ;  /* 0x000000333333e220 */ /* 0x010fe20000400000 */
[----:B------:R-:W-:Y:S01]  /*3960*/  FADD R12, R12, R29 ;  /* 0x0000001d0c0c7221 */ /* 0x000fe20000000000 */
[----:B------:R-:W-:Y:S01]  /*3970*/  FADD R48, R13, R48 ;  /* 0x000000300d307221 */ /* 0x000fe20000000000 */
[----:B------:R-:W-:Y:S01]  /*3980*/  F2FP.F16.F32.PACK_AB R29, R60, R35 ;  /* 0x000000233c1d723e */ /* 0x000fe200000000ff */
[----:B------:R-:W-:Y:S01]  /*3990*/  FADD R44, R30, R51 ;  /* 0x000000331e2c7221 */ /* 0x000fe20000000000 */
[----:B------:R-:W-:-:S02]  /*39a0*/  F2FP.F16.F32.PACK_AB R35, R61, R50 ;  /* 0x000000323d23723e */ /* 0x000fc400000000ff */
[----:B------:R-:W-:Y:S01]  /*39b0*/  F2FP.F16.F32.PACK_AB R28, R43, R28 ;  /* 0x0000001c2b1c723e */ /* 0x000fe200000000ff */
[----:B------:R-:W-:Y:S01]  /*39c0*/  FADD R25, R25, R44 ;  /* 0x0000002c19197221 */ /* 0x000fe20000000000 */
[----:B------:R-:W-:Y:S02]  /*39d0*/  F2FP.F16.F32.PACK_AB R30, R41, R30 ;  /* 0x0000001e291e723e */ /* 0x000fe400000000ff */
[----:B------:R-:W-:Y:S01]  /*39e0*/  F2FP.F16.F32.PACK_AB R36, R36, R49 ;  /* 0x000000312424723e */ /* 0x000fe200000000ff */
[----:B------:R-:W-:Y:S01]  /*39f0*/  FADD R13, R12, R25 ;  /* 0x000000190c0d7221 */ /* 0x000fe20000000000 */
[----:B------:R-:W-:Y:S01]  /*3a00*/  F2FP.F16.F32.PACK_AB R25, R31, R56 ;  /* 0x000000381f19723e */ /* 0x000fe200000000ff */
[----:B------:R-:W-:Y:S01]  /*3a10*/  FADD R12, R33, R64 ;  /* 0x00000040210c7221 */ /* 0x000fe20000000000 */
[----:B------:R-:W-:Y:S01]  /*3a20*/  F2FP.F16.F32.PACK_AB R31, R42, R39 ;  /* 0x000000272a1f723e */ /* 0x000fe200000000ff */
[----:B------:R-:W-:Y:S01]  /*3a30*/  FADD R13, R13, R48 ;  /* 0x000000300d0d7221 */ /* 0x000fe20000000000 */
[----:B------:R-:W-:-:S02]  /*3a40*/  F2FP.F16.F32.PACK_AB R33, R46, R59 ;  /* 0x0000003b2e21723e */ /* 0x000fc400000000ff */
[----:B------:R-:W-:Y:S02]  /*3a50*/  F2FP.F16.F32.PACK_AB R39, R63, R62 ;  /* 0x0000003e3f27723e */ /* 0x000fe400000000ff */
[----:B------:R-:W-:-:S07]  /*3a60*/  F2FP.F16.F32.PACK_AB R38, R38, R51 ;  /* 0x000000332626723e */ /* 0x000fce00000000ff */
.L_x_23:
[----:B-1----:R1:W2:Y:S02]  /*3a70*/  SYNCS.PHASECHK.TRANS64.TRYWAIT P1, [R2+URZ+0x19008], R15 ;  /* 0x0190080f020075a7 */ /* 0x0022a4000802017f */
[----:B--2---:R-:W-:Y:S05]  /*3a80*/  @!P1 NANOSLEEP.SYNCS 0x989680 ;  /* 0x009896800000995d */ /* 0x004fea0003900000 */
[----:B------:R-:W2:Y:S02]  /*3a90*/  @!P1 SYNCS.PHASECHK.TRANS64 P1, [R2+URZ+0x19008], R15 ;  /* 0x0190080f020095a7 */ /* 0x000ea4000802007f */
[----:B--2---:R-:W-:Y:S05]  /*3aa0*/  @!P1 BRA `(.L_x_23) ;  /* 0xfffffffc00f09947 */ /* 0x004fea000383ffff */
[----:B------:R-:W-:Y:S01]  /*3ab0*/  UIADD3 UR6, UR15, 0x500, URZ ;  /* 0x000005000f067890 */ /* 0x000fe2000fffe03f */
[----:B------:R-:W-:Y:S01]  /*3ac0*/  WARPGROUP.ARRIVE ;  /* 0x00000000000079c5 */ /* 0x000fe20000000000 */
[----:B------:R-:W-:Y:S01]  /*3ad0*/  UMOV UR7, 0x80000020 ;  /* 0x8000002000077882 */ /* 0x000fe20000000000 */
[----:B------:R-:W-:Y:S01]  /*3ae0*/  UIADD3 UR8, UR15, 0x600, URZ ;  /* 0x000006000f087890 */ /* 0x000fe2000fffe03f */
[C---:B------:R-:W-:Y:S01]  /*3af0*/  ISETP.GE.AND P1, PT, R147.reuse, 0x3, PT ;  /* 0x000000039300780c */ /* 0x040fe20003f26270 */
[----:B------:R-:W-:Y:S01]  /*3b00*/  UMOV UR19, 0x80000020 ;  /* 0x8000002000137882 */ /* 0x000fe20000000000 */
[----:B------:R-:W-:Y:S01]  /*3b10*/  UIADD3 UR10, UR15, 0x700, URZ ;  /* 0x000007000f0a7890 */ /* 0x000fe2000fffe03f */
[----:B-1----:R-:W-:Y:S01]  /*3b20*/  IADD3 R15, R2, 0x19020, RZ ;  /* 0x00019020020f7810 */ /* 0x002fe20007ffe0ff */
[----:B------:R-:W-:Y:S01]  /*3b30*/  UMOV UR11, 0x80000020 ;  /* 0x80000020000b7882 */ /* 0x000fe20000000000 */
[----:B------:R-:W-:Y:S01]  /*3b40*/  HGMMA.64x32x16.F32 R120, R24, gdesc[UR4].tnspB, RZ, !UPT, gsb0 ;  /* 0x4060000418787df0 */ /* 0x000fe2000c0008ff */
[----:B------:R-:W-:Y:S01]  /*3b50*/  UMOV UR18, UR8 ;  /* 0x0000000800127c82 */ /* 0x000fe20008000000 */
[----:B------:R-:W-:Y:S01]  /*3b60*/  UIADD3 UR12, UR15, 0x800, URZ ;  /* 0x000008000f0c7890 */ /* 0x000fe2000fffe03f */
[----:B------:R-:W-:Y:S01]  /*3b70*/  VIADD R14, R14, 0x40 ;  /* 0x000000400e0e7836 */ /* 0x000fe20000000000 */
[----:B------:R-:W-:Y:S01]  /*3b80*/  UIADD3 UR6, UR15, 0x900, URZ ;  /* 0x000009000f067890 */ /* 0x000fe2000fffe03f */
[----:B------:R-:W-:Y:S01]  /*3b90*/  IADD3 R147, R147, -0x1, RZ ;  /* 0xffffffff93937810 */ /* 0x000fe20007ffe0ff */
[----:B------:R-:W-:Y:S01]  /*3ba0*/  UMOV UR7, 0x80000020 ;  /* 0x8000002000077882 */ /* 0x000fe20000000000 */
[----:B------:R-:W-:Y:S01]  /*3bb0*/  UIADD3 UR8, UR15, 0x640, URZ ;  /* 0x000006400f087890 */ /* 0x000fe2000fffe03f */
[----:B------:R-:W-:-:S02]  /*3bc0*/  WARPGROUP.DEPBAR.LE gsb0, 0x0 ;  /* 0x00008000000079c5 */ /* 0x000fc40000010000 */
[----:B------:R-:W-:-:S06]  /*3bd0*/  WARPGROUP.ARRIVE ;  /* 0x00000000000079c5 */ /* 0x000fcc0000000000 */
[----:B------:R-:W-:Y:S01]  /*3be0*/  HGMMA.64x32x16.F32 R104, R24, gdesc[UR16].tnspB, RZ, !UPT, gsb0 ;  /* 0x4060001018687df0 */ /* 0x000fe2000c0008ff */
[----:B------:R-:W-:Y:S01]  /*3bf0*/  UMOV UR18, UR8 ;  /* 0x0000000800127c82 */ /* 0x000fe20008000000 */
[----:B------:R-:W-:Y:S01]  /*3c00*/  UMOV UR19, 0x80000020 ;  /* 0x8000002000137882 */ /* 0x000fe20000000000 */
[----:B------:R-:W-:Y:S01]  /*3c10*/  UIADD3 UR8, UR15, 0x680, URZ ;  /* 0x000006800f087890 */ /* 0x000fe2000fffe03f */
[----:B------:R-:W-:Y:S02]  /*3c20*/  WARPGROUP.DEPBAR.LE gsb0, 0x0 ;  /* 0x00008000000079c5 */ /* 0x000fe40000010000 */
        /* <DEDUP_REMOVED lines=8> */
[----:B------:R-:W-:Y:S01]  /*3cb0*/  UIADD3 UR10, UR15, 0x740, URZ ;  /* 0x000007400f0a7890 */ /* 0x000fe2000fffe03f */
[----:B------:R-:W-:Y:S01]  /*3cc0*/  UMOV UR11, 0x80000020 ;  /* 0x80000020000b7882 */ /* 0x000fe20000000000 */
[----:B------:R-:W-:Y:S02]  /*3cd0*/  WARPGROUP.DEPBAR.LE gsb0, 0x0 ;  /* 0x00008000000079c5 */ /* 0x000fe40000010000 */
[----:B------:R-:W-:-:S06]  /*3ce0*/  WARPGROUP.ARRIVE ;  /* 0x00000000000079c5 */ /* 0x000fcc0000000000 */
[----:B------:R-:W-:Y:S01]  /*3cf0*/  HGMMA.64x32x16.F32 R56, R24, gdesc[UR4].tnspB, RZ, !UPT, gsb0 ;  /* 0x4060000418387df0 */ /* 0x000fe2000c0008ff */
[----:B------:R-:W-:Y:S01]  /*3d00*/  UIADD3 UR6, UR15, 0x540, URZ ;  /* 0x000005400f067890 */ /* 0x000fe2000fffe03f */
[----:B------:R-:W-:Y:S01]  /*3d10*/  UMOV UR7, 0x80000020 ;  /* 0x8000002000077882 */ /* 0x000fe20000000000 */
[----:B------:R-:W-:Y:S02]  /*3d20*/  WARPGROUP.DEPBAR.LE gsb0, 0x0 ;  /* 0x00008000000079c5 */ /* 0x000fe40000010000 */
[----:B------:R-:W-:Y:S01]  /*3d30*/  WARPGROUP.ARRIVE ;  /* 0x00000000000079c5 */ /* 0x000fe20000000000 */
[----:B------:R-:W-:-:S05]  /*3d40*/  PRMT R24, RZ, 0x654, R15 ;  /* 0x00000654ff187816 */ /* 0x000fca000000000f */
[----:B------:R-:W-:Y:S01]  /*3d50*/  HGMMA.64x32x16.F32 R120, R28, gdesc[UR4].tnspB, R120, gsb0 ;  /* 0x406000041c787df0 */ /* 0x000fe20008000878 */
[----:B------:R-:W-:Y:S01]  /*3d60*/  UIADD3 UR6, UR15, 0x940, URZ ;  /* 0x000009400f067890 */ /* 0x000fe2000fffe03f */
[----:B------:R-:W-:Y:S01]  /*3d70*/  UMOV UR7, 0x80000020 ;  /* 0x8000002000077882 */ /* 0x000fe20000000000 */
[----:B------:R-:W-:Y:S02]  /*3d80*/  WARPGROUP.DEPBAR.LE gsb0, 0x0 ;  /* 0x00008000000079c5 */ /* 0x000fe40000010000 */
[----:B------:R-:W-:-:S06]  /*3d90*/  WARPGROUP.ARRIVE ;  /* 0x00000000000079c5 */ /* 0x000fcc0000000000 */
[----:B------:R-:W-:Y:S01]  /*3da0*/  HGMMA.64x32x16.F32 R104, R28, gdesc[UR16].tnspB, R104, gsb0 ;  /* 0x406000101c687df0 */ /* 0x000fe20008000868 */
[----:B------:R-:W-:Y:S01]  /*3db0*/  UMOV UR18, UR8 ;  /* 0x0000000800127c82 */ /* 0x000fe20008000000 */
[----:B------:R-:W-:Y:S01]  /*3dc0*/  UMOV UR19, 0x80000020 ;  /* 0x8000002000137882 */ /* 0x000fe20000000000 */
[----:B------:R-:W-:Y:S01]  /*3dd0*/  UIADD3 UR8, UR15, 0x6c0, URZ ;  /* 0x000006c00f087890 */ /* 0x000fe2000fffe03f */
        /* <DEDUP_REMOVED lines=9> */
[----:B------:R-:W-:Y:S01]  /*3e70*/  UIADD3 UR10, UR15, 0x780, URZ ;  /* 0x000007800f0a7890 */ /* 0x000fe2000fffe03f */
[----:B------:R-:W-:Y:S01]  /*3e80*/  UMOV UR11, 0x80000020 ;  /* 0x80000020000b7882 */ /* 0x000fe20000000000 */
        /* <DEDUP_REMOVED lines=38> */
[----:B------:R-:W-:Y:S03]  /*40f0*/  HGMMA.64x32x16.F32 R104, R36, gdesc[UR16].tnspB, R104, gsb0 ;  /* 0x4060001024687df0 */ /* 0x000fe60008000868 */
[----:B------:R-:W-:Y:S02]  /*4100*/  WARPGROUP.DEPBAR.LE gsb0, 0x0 ;  /* 0x00008000000079c5 */ /* 0x000fe40000010000 */
[----:B------:R-:W-:-:S06]  /*4110*/  WARPGROUP.ARRIVE ;  /* 0x00000000000079c5 */ /* 0x000fcc0000000000 */
[----:B------:R-:W-:Y:S01]  /*4120*/  HGMMA.64x32x16.F32 R88, R36, gdesc[UR8].tnspB, R88, gsb0 ;  /* 0x4060000824587df0 */ /* 0x000fe20008000858 */
[----:B------:R-:W-:Y:S01]  /*4130*/  UMOV UR10, UR12 ;  /* 0x0000000c000a7c82 */ /* 0x000fe20008000000 */
[----:B------:R-:W-:Y:S01]  /*4140*/  UMOV UR11, 0x80000020 ;  /* 0x80000020000b7882 */ /* 0x000fe20000000000 */
[----:B------:R-:W-:Y:S02]  /*4150*/  WARPGROUP.DEPBAR.LE gsb0, 0x0 ;  /* 0x00008000000079c5 */ /* 0x000fe40000010000 */
[----:B------:R-:W-:-:S06]  /*4160*/  WARPGROUP.ARRIVE ;  /* 0x00000000000079c5 */ /* 0x000fcc0000000000 */
[----:B------:R-:W-:Y:S03]  /*4170*/  HGMMA.64x32x16.F32 R72, R36, gdesc[UR8].tnspB, R72, gsb0 ;  /* 0x4060000824487df0 */ /* 0x000fe60008000848 */
[----:B------:R-:W-:Y:S02]  /*4180*/  WARPGROUP.DEPBAR.LE gsb0, 0x0 ;  /* 0x00008000000079c5 */ /* 0x000fe40000010000 */
[----:B------:R-:W-:-:S06]  /*4190*/  WARPGROUP.ARRIVE ;  /* 0x00000000000079c5 */ /* 0x000fcc0000000000 */
[----:B------:R-:W-:Y:S03]  /*41a0*/  HGMMA.64x32x16.F32 R56, R36, gdesc[UR4].tnspB, R56, gsb0 ;  /* 0x4060000424387df0 */ /* 0x000fe60008000838 */
[----:B------:R-:W-:Y:S02]  /*41b0*/  WARPGROUP.DEPBAR.LE gsb0, 0x0 ;  /* 0x00008000000079c5 */ /* 0x000fe40000010000 */
[----:B------:R1:W-:Y:S01]  /*41c0*/  SYNCS.ARRIVE.TRANS64.RED.A1T0 RZ, [R24+URZ], RZ ;  /* 0x000000ff18ff79a7 */ /* 0x0003e2000810043f */
[----:B------:R-:W-:Y:S05]  /*41d0*/  @!P1 BRA `(.L_x_24) ;  /* 0x0000002c00289947 */ /* 0x000fea0003800000 */
[----:B------:R-:W-:Y:S01]  /*41e0*/  IMAD.MOV.U32 R151, RZ, RZ, R18 ;  /* 0x000000ffff977224 */ /* 0x000fe200078e0012 */
[----:B------:R-:W-:Y:S01]  /*41f0*/  MOV R149, R17 ;  /* 0x0000001100957202 */ /* 0x000fe20000000f00 */
[----:B------:R-:W-:Y:S01]  /*4200*/  IMAD.MOV.U32 R19, RZ, RZ, 0x2 ;  /* 0x00000002ff137424 */ /* 0x000fe200078e00ff */
[----:B------:R-:W-:Y:S01]  /*4210*/  MOV R8, 0x1 ;  /* 0x0000000100087802 */ /* 0x000fe20000000f00 */
[----:B------:R-:W-:Y:S01]  /*4220*/  IMAD.MOV.U32 R5, RZ, RZ, RZ ;  /* 0x000000ffff057224 */ /* 0x000fe200078e00ff */
[----:B------:R-:W-:-:S06]  /*4230*/  ULDC.64 UR22, c[0x0][0x198] ;  /* 0x0000660000167ab9 */ /* 0x000fcc0000000a00 */
.L_x_36:
[----:B------:R-:W-:Y:S01]  /*4240*/  ISETP.GT.AND P1, PT, R147, 0x2, PT ;  /* 0x000000029300780c */ /* 0x000fe20003f24270 */
[----:B------:R-:W-:Y:S01]  /*4250*/  IMAD R18, R19, 0x8, R2 ;  /* 0x0000000813127824 */ /* 0x000fe200078e0202 */
[----:B------:R-:W-:Y:S02]  /*4260*/  IADD3 R147, R147, -0x1, RZ ;  /* 0xffffffff93937810 */ /* 0x000fe40007ffe0ff */
[----:B------:R-:W-:-:S09]  /*4270*/  SHF.L.U32 R17, R5, 0x1f, RZ ;  /* 0x0000001f05117819 */ /* 0x000fd200000006ff */
.L_x_25:
[----:B--2---:R2:W3:Y:S02]  /*4280*/  SYNCS.PHASECHK.TRANS64.TRYWAIT P2, [R18+URZ+0x19000], R17 ;  /* 0x01900011120075a7 */ /* 0x0044e4000804017f */
[----:B---3--:R-:W-:Y:S05]  /*4290*/  @!P2 NANOSLEEP.SYNCS 0x989680 ;  /* 0x009896800000a95d */ /* 0x008fea0003900000 */
[----:B------:R-:W3:Y:S02]  /*42a0*/  @!P2 SYNCS.PHASECHK.TRANS64 P2, [R18+URZ+0x19000], R17 ;  /* 0x019000111200a5a7 */ /* 0x000ee4000804007f */
[----:B---3--:R-:W-:Y:S05]  /*42b0*/  @!P2 BRA `(.L_x_25) ;  /* 0xfffffffc00f0a947 */ /* 0x008fea000383ffff */
[----:B------:R-:W-:Y:S05]  /*42c0*/  WARPSYNC.ALL ;  /* 0x0000000000007948 */ /* 0x000fea0003800000 */
[----:B------:R-:W-:Y:S01]  /*42d0*/  R2UR UR6, R19 ;  /* 0x00000000130672ca */ /* 0x000fe200000e0000 */
[----:B-1----:R-:W-:Y:S01]  /*42e0*/  WARPGROUP.ARRIVE ;  /* 0x00000000000079c5 */ /* 0x002fe20000000000 */
[----:B------:R-:W-:Y:S01]  /*42f0*/  R2UR UR48, R144 ;  /* 0x00000000903072ca */ /* 0x000fe200000e0000 */
[----:B------:R-:W-:Y:S01]  /*4300*/  UMOV UR51, 0x80000020 ;  /* 0x8000002000337882 */ /* 0x000fe20000000000 */
        /* <DEDUP_REMOVED lines=9> */
[----:B------:R-:W-:Y:S01]  /*43a0*/  UIMAD UR6, UR6, 0x500, UR14 ;  /* 0x00000500060678a4 */ /* 0x000fe2000f8e020e */
[----:B------:R-:W-:Y:S01]  /*43b0*/  R2UR UR28, R138 ;  /* 0x000000008a1c72ca */ /* 0x000fe200000e0000 */
[----:B------:R-:W-:Y:S01]  /*43c0*/  UMOV UR19, 0x80000020 ;  /* 0x8000002000137882 */ /* 0x000fe20000000000 */
[----:B------:R-:W-:Y:S01]  /*43d0*/  R2UR UR29, R139 ;  /* 0x000000008b1d72ca */ /* 0x000fe200000e0000 */
[----:B------:R-:W-:Y:S01]  /*43e0*/  UIADD3 UR7, UR6, 0x2, URZ ;  /* 0x0000000206077890 */ /* 0x000fe2000fffe03f */
[----:B------:R-:W-:Y:S01]  /*43f0*/  R2UR UR24, R136 ;  /* 0x00000000881872ca */ /* 0x000fe200000e0000 */
[----:B------:R-:W-:Y:S01]  /*4400*/  UMOV UR11, 0x80000020 ;  /* 0x80000020000b7882 */ /* 0x000fe20000000000 */
[----:B------:R-:W-:Y:S01]  /*4410*/  UMOV UR50, UR6 ;  /* 0x0000000600327c82 */ /* 0x000fe20008000000 */
[----:B------:R-:W-:Y:S01]  /*4420*/  R2UR UR25, R137 ;  /* 0x00000000891972ca */ /* 0x000fe200000e0000 */
[----:B------:R-:W-:Y:S01]  /*4430*/  HGMMA.64x64x16.F32 R24, gdesc[UR48], RZ, !UPT, gsb0 ;  /* 0x00e00000301879f0 */ /* 0x000fe2000c0008ff */
[----:B------:R-:W-:Y:S01]  /*4440*/  R2UR UR16, R22 ;  /* 0x00000000161072ca */ /* 0x000fe200000e0000 */
[----:B------:R-:W-:Y:S01]  /*4450*/  UMOV UR38, UR7 ;  /* 0x0000000700267c82 */ /* 0x000fe20008000000 */
[----:B------:R-:W-:Y:S01]  /*4460*/  UIADD3 UR7, UR6, 0x100, URZ ;  /* 0x0000010006077890 */ /* 0x000fe2000fffe03f */
[----:B------:R-:W-:Y:S01]  /*4470*/  R2UR UR17, R23 ;  /* 0x00000000171172ca */ /* 0x000fe200000e0000 */
[----:B------:R-:W-:Y:S01]  /*4480*/  UIADD3 UR58, UR6, 0x302, URZ ;  /* 0x00000302063a7890 */ /* 0x000fe2000fffe03f */
[----:B------:R-:W-:Y:S01]  /*4490*/  R2UR UR8, R20 ;  /* 0x00000000140872ca */ /* 0x000fe200000e0000 */
[----:B------:R-:W-:Y:S01]  /*44a0*/  UMOV UR59, 0x80000020 ;  /* 0x80000020003b7882 */ /* 0x000fe20000000000 */
[----:B------:R-:W-:Y:S01]  /*44b0*/  R2UR UR9, R21 ;  /* 0x00000000150972ca */ /* 0x000fe200000e0000 */
[----:B------:R-:W-:Y:S01]  /*44c0*/  UIADD3 UR46, UR6, 0x400, URZ ;  /* 0x00000400062e7890 */ /* 0x000fe2000fffe03f */
[----:B------:R-:W-:Y:S01]  /*44d0*/  ISETP.NE.AND P2, PT, R11, RZ, PT ;  /* 0x000000ff0b00720c */ /* 0x000fe20003f45270 */
[----:B------:R-:W-:Y:S01]  /*44e0*/  UMOV UR34, UR7 ;  /* 0x0000000700227c82 */ /* 0x000fe20008000000 */
[----:B------:R-:W-:Y:S01]  /*44f0*/  UIADD3 UR7, UR6, 0x102, URZ ;  /* 0x0000010206077890 */ /* 0x000fe2000fffe03f */
[----:B------:R-:W-:-:S06]  /*4500*/  UMOV UR47, 0x80000020 ;  /* 0x80000020002f7882 */ /* 0x000fcc0000000000 */
[----:B------:R-:W-:Y:S01]  /*4510*/  UMOV UR30, UR7 ;  /* 0x00000007001e7c82 */ /* 0x000fe20008000000 */
[----:B------:R-:W-:-:S07]  /*4520*/  UIADD3 UR7, UR6, 0x200, URZ ;  /* 0x0000020006077890 */ /* 0x000fce000fffe03f */
[----:B------:R-:W-:Y:S01]  /*4530*/  UMOV UR26, UR7 ;  /* 0x00000007001a7c82 */ /* 0x000fe20008000000 */
[----:B------:R-:W-:-:S07]  /*4540*/  UIADD3 UR7, UR6, 0x202, URZ ;  /* 0x0000020206077890 */ /* 0x000fce000fffe03f */
[----:B------:R-:W-:Y:S01]  /*4550*/  UMOV UR18, UR7 ;  /* 0x0000000700127c82 */ /* 0x000fe20008000000 */
[----:B------:R-:W-:Y:S02]  /*4560*/  UIADD3 UR7, UR6, 0x300, URZ ;  /* 0x0000030006077890 */ /* 0x000fe4000fffe03f */
[----:B------:R-:W-:-:S05]  /*4570*/  UIADD3 UR6, UR6, 0x402, URZ ;  /* 0x0000040206067890 */ /* 0x000fca000fffe03f */
[----:B------:R-:W-:Y:S01]  /*4580*/  UMOV UR10, UR7 ;  /* 0x00000007000a7c82 */ /* 0x000fe20008000000 */
        /* <DEDUP_REMOVED lines=29> */
[----:B------:R-:W-:Y:S05]  /*4760*/  @P2 BRA `(.L_x_26) ;  /* 0x0000000000fc2947 */ /* 0x000fea0003800000 */
[----:B------:R-:W-:-:S13]  /*4770*/  ISETP.LT.OR P3, PT, R9, 0x1, !P0 ;  /* 0x000000010900780c */ /* 0x000fda0004761670 */
[----:B------:R-:W-:Y:S05]  /*4780*/  @P3 BRA `(.L_x_27) ;  /* 0x0000000000f03947 */ /* 0x000fea0003800000 */
[----:B------:R-:W-:Y:S02]  /*4790*/  ISETP.NE.AND P4, PT, R0, RZ, PT ;  /* 0x000000ff0000720c */ /* 0x000fe40003f85270 */
[----:B--2---:R-:W-:Y:S02]  /*47a0*/  LEA R17, R7, R2, 0x3 ;  /* 0x0000000207117211 */ /* 0x004fe400078e18ff */
[----:B------:R-:W-:-:S09]  /*47b0*/  SHF.L.U32 R18, R6, 0x1f, RZ ;  /* 0x0000001f06127819 */ /* 0x000fd200000006ff */
.L_x_28:
        /* <DEDUP_REMOVED lines=10> */
.L_x_29:
[----:B-12---:R-:W-:Y:S01]  /*4860*/  IMAD R18, R7, 0x5000, R2 ;  /* 0x0000500007127824 */ /* 0x006fe200078e0202 */
[----:B------:R-:W-:Y:S01]  /*4870*/  R2UR UR49, R17 ;  /* 0x00000000113172ca */ /* 0x000fe200000e0000 */
[----:B------:R-:W-:Y:S01]  /*4880*/  UIADD3 UR30, UP0, UR22, 0x1f0, URZ ;  /* 0x000001f0161e7890 */ /* 0x000fe2000ff1e03f */
[----:B------:R-:W-:Y:S01]  /*4890*/  R2UR UR51, R10 ;  /* 0x000000000a3372ca */ /* 0x000fe200000e0000 */
[----:B------:R-:W-:Y:S01]  /*48a0*/  UMOV UR6, 0x0 ;  /* 0x0000000000067882 */ /* 0x000fe20000000000 */
[----:B------:R-:W-:Y:S01]  /*48b0*/  R2UR UR8, R18 ;  /* 0x00000000120872ca */ /* 0x000fe200000e0000 */
[----:B------:R-:W-:Y:S01]  /*48c0*/  UIADD3.X UR31, URZ, UR23, URZ, UP0, !UPT ;  /* 0x000000173f1f7290 */ /* 0x000fe200087fe43f */
[----:B------:R-:W-:Y:S01]  /*48d0*/  IADD3 R7, R7, 0x1, RZ ;  /* 0x0000000107077810 */ /* 0x000fe20007ffe0ff */
[----:B------:R-:W-:Y:S01]  /*48e0*/  UMOV UR7, 0x10000000 ;  /* 0x1000000000077882 */ /* 0x000fe20000000000 */
[----:B------:R-:W-:Y:S01]  /*48f0*/  UMOV UR50, URZ ;  /* 0x0000003f00327c82 */ /* 0x000fe20008000000 */
[----:B------:R-:W-:Y:S01]  /*4900*/  UMOV UR34, 0x20 ;  /* 0x0000002000227882 */ /* 0x000fe20000000000 */
[----:B------:R-:W-:Y:S01]  /*4910*/  UMOV UR36, UR52 ;  /* 0x0000003400247c82 */ /* 0x000fe20008000000 */
[----:B------:R-:W-:Y:S01]  /*4920*/  UMOV UR37, UR53 ;  /* 0x0000003500257c82 */ /* 0x000fe20008000000 */
[----:B------:R-:W-:Y:S01]  /*4930*/  UMOV UR26, 0x40 ;  /* 0x00000040001a7882 */ /* 0x000fe20000000000 */
[----:B------:R-:W-:Y:S01]  /*4940*/  UIADD3 UR49, UR49, 0x19000, URZ ;  /* 0x0001900031317890 */ /* 0x000fe2000fffe03f */
[----:B------:R-:W-:Y:S01]  /*4950*/  ISETP.NE.AND P3, PT, R7, 0x4, PT ;  /* 0x000000040700780c */ /* 0x000fe20003f65270 */
[----:B------:R-:W-:-:S02]  /*4960*/  USHF.L.U32 UR51, UR51, 0x6, URZ ;  /* 0x0000000633337899 */ /* 0x000fc4000800063f */
[----:B------:R-:W-:Y:S01]  /*4970*/  UIADD3 UR48, UR8, 0x5000, URZ ;  /* 0x0000500008307890 */ /* 0x000fe2000fffe03f */
[----:B------:R-:W-:Y:S01]  /*4980*/  SEL R17, RZ, 0x1, P3 ;  /* 0x00000001ff117807 */ /* 0x000fe20001800000 */
[----:B------:R-:W-:Y:S01]  /*4990*/  UIADD3 UR32, UR8, 0x6000, URZ ;  /* 0x0000600008207890 */ /* 0x000fe2000fffe03f */
[----:B------:R-:W-:Y:S01]  /*49a0*/  SEL R7, R7, RZ, P3 ;  /* 0x000000ff07077207 */ /* 0x000fe20001800000 */
[----:B------:R-:W-:Y:S01]  /*49b0*/  UIADD3 UR24, UR8, 0x7000, URZ ;  /* 0x0000700008187890 */ /* 0x000fe2000fffe03f */
[----:B------:R-:W-:Y:S01]  /*49c0*/  LOP3.LUT R6, R6, R17, RZ, 0x3c, !PT ;  /* 0x0000001106067212 */ /* 0x000fe200078e3cff */
[----:B------:R-:W-:Y:S02]  /*49d0*/  UIADD3 UR16, UR8, 0x8000, URZ ;  /* 0x0000800008107890 */ /* 0x000fe4000fffe03f */
[----:B------:R-:W-:Y:S01]  /*49e0*/  UIADD3 UR8, UR8, 0x9000, URZ ;  /* 0x0000900008087890 */ /* 0x000fe2000fffe03f */
[----:B------:R1:W-:Y:S01]  /*49f0*/  UTMALDG.4D [UR48], [UR30], desc[UR6] ;  /* 0x000006301e0075b4 */ /* 0x0003e20008019000 */
[----:B------:R-:W-:Y:S01]  /*4a00*/  UMOV UR33, UR49 ;  /* 0x0000003100217c82 */ /* 0x000fe20008000000 */
[----:B------:R-:W-:Y:S01]  /*4a10*/  UMOV UR35, UR51 ;  /* 0x0000003300237c82 */ /* 0x000fe20008000000 */
        /* <DEDUP_REMOVED lines=15> */
[----:B------:R1:W-:Y:S01]  /*4b10*/  UTMALDG.4D [UR24], [UR30], desc[UR6] ;  /* 0x000006181e0075b4 */ /* 0x0003e20008019000 */
[----:B------:R1:W-:Y:S01]  /*4b20*/  UTMALDG.4D [UR16], [UR30], desc[UR6] ;  /* 0x000006101e0075b4 */ /* 0x0003e20008019000 */
[----:B------:R1:W-:Y:S02]  /*4b30*/  UTMALDG.4D [UR8], [UR30], desc[UR6] ;  /* 0x000006081e0075b4 */ /* 0x0003e40008019000 */
[----:B-1----:R-:W-:Y:S01]  /*4b40*/  NOP ;  /* 0x0000000000007918 */ /* 0x002fe20000000000 */
.L_x_27:
[----:B------:R-:W-:-:S07]  /*4b50*/  VIADD R9, R9, 0xffffffff ;  /* 0xffffffff09097836 */ /* 0x000fce0000000000 */
.L_x_26:
[----:B------:R-:W-:Y:S01]  /*4b60*/  IADD3 R19, R19, 0x1, RZ ;  /* 0x0000000113137810 */ /* 0x000fe20007ffe0ff */
[----:B------:R-:W-:Y:S05]  /*4b70*/  WARPSYNC.ALL ;  /* 0x0000000000007948 */ /* 0x000fea0003800000 */
[----:B------:R-:W-:-:S04]  /*4b80*/  ISETP.NE.AND P3, PT, R19, 0x4, PT ;  /* 0x000000041300780c */ /* 0x000fc80003f65270 */
[----:B--2---:R-:W-:Y:S02]  /*4b90*/  SEL R18, RZ, 0x1, P3 ;  /* 0x00000001ff127807 */ /* 0x004fe40001800000 */
[----:B------:R-:W-:Y:S02]  /*4ba0*/  SEL R19, R19, RZ, P3 ;  /* 0x000000ff13137207 */ /* 0x000fe40001800000 */
[----:B------:R-:W-:Y:S02]  /*4bb0*/  LOP3.LUT R5, R5, R18, RZ, 0x3c, !PT ;  /* 0x0000001205057212 */ /* 0x000fe400078e3cff */
[----:B------:R-:W-:Y:S01]  /*4bc0*/  FMNMX R18, R24, R151, !PT ;  /* 0x0000009718127209 */ /* 0x000fe20007800000 */
[----:B------:R-:W-:Y:S01]  /*4bd0*/  ULDC UR6, c[0x0][0x604] ;  /* 0x0001810000067ab9 */ /* 0x000fe20000000800 */
[----:B------:R-:W-:Y:S02]  /*4be0*/  FMNMX R146, R26, R149, !PT ;  /* 0x000000951a927209 */ /* 0x000fe40007800000 */
[----:B------:R-:W-:-:S02]  /*4bf0*/  FMNMX R17, R25, R18, !PT ;  /* 0x0000001219117209 */ /* 0x000fc40007800000 */
[----:B------:R-:W-:Y:S02]  /*4c00*/  FMNMX R153, R27, R146, !PT ;  /* 0x000000921b997209 */ /* 0x000fe40007800000 */
[----:B------:R-:W-:Y:S02]  /*4c10*/  FMNMX R18, R28, R17, !PT ;  /* 0x000000111c127209 */ /* 0x000fe40007800000 */
[----:B------:R-:W-:Y:S02]  /*4c20*/  FMNMX R146, R30, R153, !PT ;  /* 0x000000991e927209 */ /* 0x000fe40007800000 */
[----:B------:R-:W-:Y:S02]  /*4c30*/  FMNMX R17, R29, R18, !PT ;  /* 0x000000121d117209 */ /* 0x000fe40007800000 */
        /* <DEDUP_REMOVED lines=24> */
[----:B------:R-:W-:-:S03]  /*4dc0*/  FMNMX R148, R55, R148, !PT ;  /* 0x0000009437947209 */ /* 0x000fc60007800000 */
[----:B------:R-:W1:Y:S04]  /*4dd0*/  SHFL.BFLY PT, R17, R146, 0x1, 0x1f ;  /* 0x0c201f0092117f89 */ /* 0x000e6800000e0000 */
[----:B------:R-:W2:Y:S01]  /*4de0*/  SHFL.BFLY PT, R153, R148, 0x1, 0x1f ;  /* 0x0c201f0094997f89 */ /* 0x000ea200000e0000 */
[----:B-1----:R-:W-:Y:S02]  /*4df0*/  FMNMX R152, R146, R17, !PT ;  /* 0x0000001192987209 */ /* 0x002fe40007800000 */
[----:B--2---:R-:W-:-:S03]  /*4e00*/  FMNMX R153, R148, R153, !PT ;  /* 0x0000009994997209 */ /* 0x004fc60007800000 */
[----:B------:R-:W1:Y:S04]  /*4e10*/  SHFL.BFLY PT, R17, R152, 0x2, 0x1f ;  /* 0x0c401f0098117f89 */ /* 0x000e6800000e0000 */
[----:B------:R-:W2:Y:S01]  /*4e20*/  SHFL.BFLY PT, R150, R153, 0x2, 0x1f ;  /* 0x0c401f0099967f89 */ /* 0x000ea200000e0000 */
[----:B-1----:R-:W-:Y:S01]  /*4e30*/  FMNMX R18, R152, R17, !PT ;  /* 0x0000001198127209 */ /* 0x002fe20007800000 */
[C---:B------:R-:W-:Y:S01]  /*4e40*/  IMAD R152, R8.reuse, 0x8, R15 ;  /* 0x0000000808987824 */ /* 0x040fe200078e020f */
[----:B------:R-:W-:Y:S02]  /*4e50*/  IADD3 R8, R8, 0x1, RZ ;  /* 0x0000000108087810 */ /* 0x000fe40007ffe0ff */
[----:B--2---:R-:W-:Y:S01]  /*4e60*/  FMNMX R17, R153, R150, !PT ;  /* 0x0000009699117209 */ /* 0x004fe20007800000 */
[----:B------:R-:W-:Y:S01]  /*4e70*/  IMAD R153, R19, 0x8, R2 ;  /* 0x0000000813997824 */ /* 0x000fe200078e0202 */
[----:B------:R-:W-:-:S02]  /*4e80*/  FSETP.NEU.AND P3, PT, R18, -INF , PT ;  /* 0xff8000001200780b */ /* 0x000fc40003f6d000 */
[C---:B------:R-:W-:Y:S02]  /*4e90*/  FSETP.NEU.AND P4, PT, R17.reuse, -INF , PT ;  /* 0xff8000001100780b */ /* 0x040fe40003f8d000 */
[----:B------:R-:W-:Y:S02]  /*4ea0*/  FSEL R154, R18, RZ, P3 ;  /* 0x000000ff129a7208 */ /* 0x000fe40001800000 */
[----:B------:R-:W-:Y:S02]  /*4eb0*/  FSEL R150, R17, RZ, P4 ;  /* 0x000000ff11967208 */ /* 0x000fe40002000000 */
[----:B------:R-:W-:Y:S01]  /*4ec0*/  PRMT R152, RZ, 0x654, R152 ;  /* 0x00000654ff987816 */ /* 0x000fe20000000098 */
[----:B------:R-:W-:Y:S02]  /*4ed0*/  FADD R146, -R154, R151 ;  /* 0x000000979a927221 */ /* 0x000fe40000000100 */
[----:B------:R-:W-:Y:S01]  /*4ee0*/  FADD R149, -R150, R149 ;  /* 0x0000009596957221 */ /* 0x000fe20000000100 */
[----:B------:R1:W-:Y:S01]  /*4ef0*/  SYNCS.ARRIVE.TRANS64.RED.A1T0 RZ, [R152+URZ], RZ ;  /* 0x000000ff98ff79a7 */ /* 0x0003e2000810043f */
[----:B------:R-:W-:-:S02]  /*4f00*/  FMUL R148, R146, UR6 ;  /* 0x0000000692947c20 */ /* 0x000fc40008400000 */
[----:B------:R-:W-:-:S03]  /*4f10*/  FMUL R151, R149, UR6 ;  /* 0x0000000695977c20 */ /* 0x000fc60008400000 */
[----:B------:R-:W-:Y:S02]  /*4f20*/  FSETP.GEU.AND P3, PT, R148, -126, PT ;  /* 0xc2fc00009400780b */ /* 0x000fe40003f6e000 */
[----:B------:R-:W-:Y:S02]  /*4f30*/  FSETP.GEU.AND P4, PT, R151, -126, PT ;  /* 0xc2fc00009700780b */ /* 0x000fe40003f8e000 */
[----:B-1----:R-:W-:-:S09]  /*4f40*/  SHF.L.U32 R152, R5, 0x1f, RZ ;  /* 0x0000001f05987819 */ /* 0x002fd200000006ff */
[----:B------:R-:W-:Y:S02]  /*4f50*/  @!P3 FMUL R148, R148, 0.5 ;  /* 0x3f0000009494b820 */ /* 0x000fe40000400000 */
[----:B------:R-:W-:Y:S02]  /*4f60*/  @!P4 FMUL R151, R151, 0.5 ;  /* 0x3f0000009797c820 */ /* 0x000fe40000400000 */
[----:B------:R-:W1:Y:S08]  /*4f70*/  MUFU.EX2 R146, R148 ;  /* 0x0000009400927308 */ /* 0x000e700000000800 */
[----:B------:R-:W2:Y:S01]  /*4f80*/  MUFU.EX2 R149, R151 ;  /* 0x0000009700957308 */ /* 0x000ea20000000800 */
[----:B-1----:R-:W-:Y:S01]  /*4f90*/  @!P3 FMUL R146, R146, R146 ;  /* 0x000000929292b220 */ /* 0x002fe20000400000 */
[----:B------:R-:W-:-:S03]  /*4fa0*/  ISETP.NE.AND P3, PT, R8, 0x4, PT ;  /* 0x000000040800780c */ /* 0x000fc60003f65270 */
[-C--:B------:R-:W-:Y:S01]  /*4fb0*/  FMUL R120, R120, R146.reuse ;  /* 0x0000009278787220 */ /* 0x080fe20000400000 */
[-C--:B------:R-:W-:Y:S01]  /*4fc0*/  FMUL R121, R121, R146.reuse ;  /* 0x0000009279797220 */ /* 0x080fe20000400000 */
[-C--:B------:R-:W-:Y:S01]  /*4fd0*/  FMUL R124, R124, R146.reuse ;  /* 0x000000927c7c7220 */ /* 0x080fe20000400000 */
[-C--:B------:R-:W-:Y:S01]  /*4fe0*/  FMUL R125, R125, R146.reuse ;  /* 0x000000927d7d7220 */ /* 0x080fe20000400000 */
[----:B--2---:R-:W-:Y:S01]  /*4ff0*/  @!P4 FMUL R149, R149, R149 ;  /* 0x000000959595c220 */ /* 0x004fe20000400000 */
[-C--:B------:R-:W-:Y:S01]  /*5000*/  FMUL R128, R128, R146.reuse ;  /* 0x0000009280807220 */ /* 0x080fe20000400000 */
        /* <DEDUP_REMOVED lines=34> */
[----:B------:R-:W-:Y:S01]  /*5230*/  FMUL R69, R69, R146 ;  /* 0x0000009245457220 */ /* 0x000fe20000400000 */
        /* <DEDUP_REMOVED lines=39> */
[----:B------:R-:W-:-:S07]  /*54b0*/  FMUL R71, R71, R149 ;  /* 0x0000009547477220 */ /* 0x000fce0000400000 */
.L_x_30:
[----:B-1----:R1:W2:Y:S02]  /*54c0*/  SYNCS.PHASECHK.TRANS64.TRYWAIT P4, [R153+URZ+0x19000], R152 ;  /* 0x01900098990075a7 */ /* 0x0022a4000808017f */
[----:B--2---:R-:W-:Y:S05]  /*54d0*/  @!P4 NANOSLEEP.SYNCS 0x989680 ;  /* 0x009896800000c95d */ /* 0x004fea0003900000 */
[----:B------:R-:W2:Y:S02]  /*54e0*/  @!P4 SYNCS.PHASECHK.TRANS64 P4, [R153+URZ+0x19000], R152 ;  /* 0x019000989900c5a7 */ /* 0x000ea4000808007f */
[----:B--2---:R-:W-:Y:S05]  /*54f0*/  @!P4 BRA `(.L_x_30) ;  /* 0xfffffffc00f0c947 */ /* 0x004fea000383ffff */
[----:B------:R-:W-:Y:S01]  /*5500*/  ULDC UR7, c[0x0][0x604] ;  /* 0x0001810000077ab9 */ /* 0x000fe20000000800 */
[----:B------:R-:W-:Y:S01]  /*5510*/  R2UR UR6, R19 ;  /* 0x00000000130672ca */ /* 0x000fe200000e0000 */
[----:B------:R-:W-:Y:S01]  /*5520*/  FMUL R148, R154, UR7 ;  /* 0x000000079a947c20 */ /* 0x000fe20008400000 */
[----:B-1----:R-:W-:Y:S01]  /*5530*/  FMUL R153, R150, UR7 ;  /* 0x0000000796997c20 */ /* 0x002fe20008400000 */
[----:B------:R-:W-:Y:S01]  /*5540*/  UMOV UR19, 0x80000020 ;  /* 0x8000002000137882 */ /* 0x000fe20000000000 */
[----:B------:R-:W-:Y:S01]  /*5550*/  UMOV UR11, 0x80000020 ;  /* 0x80000020000b7882 */ /* 0x000fe20000000000 */
[--C-:B------:R-:W-:Y:S01]  /*5560*/  FFMA R25, R25, UR7, -R148.reuse ;  /* 0x0000000719197c23 */ /* 0x100fe20008000894 */
[--C-:B------:R-:W-:Y:S01]  /*5570*/  FFMA R154, R28, UR7, -R148.reuse ;  /* 0x000000071c9a7c23 */ /* 0x100fe20008000894 */
[--C-:B------:R-:W-:Y:S01]  /*5580*/  FFMA R24, R24, UR7, -R148.reuse ;  /* 0x0000000718187c23 */ /* 0x100fe20008000894 */
[--C-:B------:R-:W-:Y:S01]  /*5590*/  FFMA R26, R26, UR7, -R153.reuse ;  /* 0x000000071a1a7c23 */ /* 0x100fe20008000899 */
[--C-:B------:R-:W-:Y:S01]  /*55a0*/  FFMA R155, R29, UR7, -R148.reuse ;  /* 0x000000071d9b7c23 */ /* 0x100fe20008000894 */
[----:B------:R-:W-:Y:S01]  /*55b0*/  FSETP.GEU.AND P4, PT, R25, -126, PT ;  /* 0xc2fc00001900780b */ /* 0x000fe20003f8e000 */
[--C-:B------:R-:W-:Y:S01]  /*55c0*/  FFMA R27, R27, UR7, -R153.reuse ;  /* 0x000000071b1b7c23 */ /* 0x100fe20008000899 */
[----:B------:R-:W-:Y:S01]  /*55d0*/  FSETP.GEU.AND P5, PT, R24, -126, PT ;  /* 0xc2fc00001800780b */ /* 0x000fe20003fae000 */
[--C-:B------:R-:W-:Y:S01]  /*55e0*/  FFMA R30, R30, UR7, -R153.reuse ;  /* 0x000000071e1e7c23 */ /* 0x100fe20008000899 */
[----:B------:R-:W-:Y:S01]  /*55f0*/  FSETP.GEU.AND P6, PT, R154, -126, PT ;  /* 0xc2fc00009a00780b */ /* 0x000fe20003fce000 */
[--C-:B------:R-:W-:Y:S01]  /*5600*/  FFMA R36, R36, UR7, -R148.reuse ;  /* 0x0000000724247c23 */ /* 0x100fe20008000894 */
[--C-:B------:R-:W-:Y:S01]  /*5610*/  FFMA R33, R33, UR7, -R148.reuse ;  /* 0x0000000721217c23 */ /* 0x100fe20008000894 */
[--C-:B------:R-:W-:Y:S01]  /*5620*/  FFMA R37, R37, UR7, -R148.reuse ;  /* 0x0000000725257c23 */ /* 0x100fe20008000894 */
[----:B------:R-:W-:Y:S01]  /*5630*/  UIMAD UR6, UR6, 0x500, UR15 ;  /* 0x00000500060678a4 */ /* 0x000fe2000f8e020f */
[--C-:B------:R-:W-:Y:S01]  /*5640*/  FFMA R38, R38, UR7, -R153.reuse ;  /* 0x0000000726267c23 */ /* 0x100fe20008000899 */
[--C-:B------:R-:W-:Y:S01]  /*5650*/  FFMA R39, R39, UR7, -R153.reuse ;  /* 0x0000000727277c23 */ /* 0x100fe20008000899 */
[----:B------:R-:W-:Y:S01]  /*5660*/  UMOV UR27, 0x80000020 ;  /* 0x80000020001b7882 */ /* 0x000fe20000000000 */
[----:B------:R-:W-:Y:S01]  /*5670*/  UIADD3 UR8, UR6, 0x100, URZ ;  /* 0x0000010006087890 */ /* 0x000fe2000fffe03f */
[----:B------:R-:W-:Y:S01]  /*5680*/  @!P4 FMUL R25, R25, 0.5 ;  /* 0x3f0000001919c820 */ /* 0x000fe20000400000 */
[----:B------:R-:W-:Y:S01]  /*5690*/  UIADD3 UR10, UR6, 0x200, URZ ;  /* 0x00000200060a7890 */ /* 0x000fe2000fffe03f */
[----:B------:R-:W-:Y:S01]  /*56a0*/  @!P5 FMUL R24, R24, 0.5 ;  /* 0x3f0000001818d820 */ /* 0x000fe20000400000 */
[----:B------:R-:W-:Y:S01]  /*56b0*/  UMOV UR18, UR6 ;  /* 0x0000000600127c82 */ /* 0x000fe20008000000 */
[----:B------:R1:W2:Y:S01]  /*56c0*/  MUFU.EX2 R28, R25 ;  /* 0x00000019001c7308 */ /* 0x0002a20000000800 */
[----:B------:R-:W-:Y:S01]  /*56d0*/  @!P6 FMUL R154, R154, 0.5 ;  /* 0x3f0000009a9ae820 */ /* 0x000fe20000400000 */
[----:B------:R-:W-:Y:S01]  /*56e0*/  UIADD3 UR12, UR6, 0x300, URZ ;  /* 0x00000300060c7890 */ /* 0x000fe2000fffe03f */
[--C-:B------:R-:W-:Y:S01]  /*56f0*/  FFMA R41, R41, UR7, -R148.reuse ;  /* 0x0000000729297c23 */ /* 0x100fe20008000894 */
[----:B------:R-:W-:Y:S01]  /*5700*/  UIADD3 UR16, UR6, 0x400, URZ ;  /* 0x0000040006107890 */ /* 0x000fe2000fffe03f */
[--C-:B------:R-:W-:Y:S01]  /*5710*/  FFMA R42, R42, UR7, -R153.reuse ;  /* 0x000000072a2a7c23 */ /* 0x100fe20008000899 */
[--C-:B------:R-:W-:Y:S01]  /*5720*/  FFMA R44, R44, UR7, -R148.reuse ;  /* 0x000000072c2c7c23 */ /* 0x100fe20008000894 */
[--C-:B------:R-:W-:Y:S01]  /*5730*/  FFMA R45, R45, UR7, -R148.reuse ;  /* 0x000000072d2d7c23 */ /* 0x100fe20008000894 */
[----:B------:R3:W4:Y:S01]  /*5740*/  MUFU.EX2 R151, R24 ;  /* 0x0000001800977308 */ /* 0x0007220000000800 */
[--C-:B-1----:R-:W-:Y:S01]  /*5750*/  FFMA R25, R32, UR7, -R148.reuse ;  /* 0x0000000720197c23 */ /* 0x102fe20008000894 */
[--C-:B------:R-:W-:Y:S01]  /*5760*/  FFMA R156, R43, UR7, -R153.reuse ;  /* 0x000000072b9c7c23 */ /* 0x100fe20008000899 */
[--C-:B------:R-:W-:Y:S01]  /*5770*/  FFMA R46, R46, UR7, -R153.reuse ;  /* 0x000000072e2e7c23 */ /* 0x100fe20008000899 */
[----:B------:R-:W-:Y:S01]  /*5780*/  FFMA R49, R49, UR7, -R148 ;  /* 0x0000000731317c23 */ /* 0x000fe20008000894 */
[--C-:B------:R-:W-:Y:S01]  /*5790*/  FFMA R51, R51, UR7, -R153.reuse ;  /* 0x0000000733337c23 */ /* 0x100fe20008000899 */
[--C-:B------:R-:W-:Y:S01]  /*57a0*/  FFMA R54, R54, UR7, -R153.reuse ;  /* 0x0000000736367c23 */ /* 0x100fe20008000899 */
[----:B------:R-:W-:Y:S01]  /*57b0*/  SEL R8, R8, RZ, P3 ;  /* 0x000000ff08087207 */ /* 0x000fe20001800000 */
[----:B------:R-:W1:Y:S01]  /*57c0*/  MUFU.EX2 R150, R154 ;  /* 0x0000009a00967308 */ /* 0x000e620000000800 */
[----:B--2---:R-:W-:Y:S01]  /*57d0*/  @!P4 FMUL R28, R28, R28 ;  /* 0x0000001c1c1cc220 */ /* 0x004fe20000400000 */
[----:B------:R-:W-:Y:S01]  /*57e0*/  FSETP.GEU.AND P4, PT, R26, -126, PT ;  /* 0xc2fc00001a00780b */ /* 0x000fe20003f8e000 */
[----:B---3--:R-:W-:Y:S01]  /*57f0*/  FFMA R24, R31, UR7, -R153 ;  /* 0x000000071f187c23 */ /* 0x008fe20008000899 */
[----:B----4-:R-:W-:Y:S01]  /*5800*/  @!P5 FMUL R151, R151, R151 ;  /* 0x000000979797d220 */ /* 0x010fe20000400000 */
[----:B------:R-:W-:-:S03]  /*5810*/  FSETP.GEU.AND P5, PT, R155, -126, PT ;  /* 0xc2fc00009b00780b */ /* 0x000fc60003fae000 */
[----:B------:R-:W-:-:S07]  /*5820*/  FFMA R13, R146, R13, R151 ;  /* 0x0000000d920d7223 */ /* 0x000fce0000000097 */
[----:B------:R-:W-:Y:S01]  /*5830*/  @!P4 FMUL R26, R26, 0.5 ;  /* 0x3f0000001a1ac820 */ /* 0x000fe20000400000 */
[----:B-1----:R-:W-:Y:S01]  /*5840*/  @!P6 FMUL R150, R150, R150 ;  /* 0x000000969696e220 */ /* 0x002fe20000400000 */
[----:B------:R-:W-:Y:S02]  /*5850*/  FSETP.GEU.AND P6, PT, R27, -126, PT ;  /* 0xc2fc00001b00780b */ /* 0x000fe40003fce000 */
[----:B------:R1:W2:Y:S01]  /*5860*/  MUFU.EX2 R152, R26 ;  /* 0x0000001a00987308 */ /* 0x0002a20000000800 */
[----:B------:R-:W-:-:S07]  /*5870*/  @!P5 FMUL R155, R155, 0.5 ;  /* 0x3f0000009b9bd820 */ /* 0x000fce0000400000 */
[----:B------:R-:W3:Y:S01]  /*5880*/  MUFU.EX2 R29, R155 ;  /* 0x0000009b001d7308 */ /* 0x000ee20000000800 */
[----:B-1----:R-:W-:Y:S02]  /*5890*/  FFMA R26, R40, UR7, -R148 ;  /* 0x00000007281a7c23 */ /* 0x002fe40008000894 */
[----:B------:R-:W-:-:S05]  /*58a0*/  @!P6 FMUL R27, R27, 0.5 ;  /* 0x3f0000001b1be820 */ /* 0x000fca0000400000 */
[----:B------:R-:W1:Y:S01]  /*58b0*/  MUFU.EX2 R155, R27 ;  /* 0x0000001b009b7308 */ /* 0x000e620000000800 */
[----:B--2---:R-:W-:Y:S01]  /*58c0*/  @!P4 FMUL R152, R152, R152 ;  /* 0x000000989898c220 */ /* 0x004fe20000400000 */
[----:B------:R-:W-:-:S03]  /*58d0*/  FSETP.GEU.AND P4, PT, R24, -126, PT ;  /* 0xc2fc00001800780b */ /* 0x000fc60003f8e000 */
[----:B------:R-:W-:Y:S01]  /*58e0*/  FFMA R12, R149, R12, R152 ;  /* 0x0000000c950c7223 */ /* 0x000fe20000000098 */
[----:B---3--:R-:W-:Y:S01]  /*58f0*/  @!P5 FMUL R29, R29, R29 ;  /* 0x0000001d1d1dd220 */ /* 0x008fe20000400000 */
[----:B------:R-:W-:-:S08]  /*5900*/  FSETP.GEU.AND P5, PT, R30, -126, PT ;  /* 0xc2fc00001e00780b */ /* 0x000fd00003fae000 */
[----:B------:R-:W-:Y:S01]  /*5910*/  @!P4 FMUL R24, R24, 0.5 ;  /* 0x3f0000001818c820 */ /* 0x000fe20000400000 */
[----:B-1----:R-:W-:Y:S01]  /*5920*/  @!P6 FMUL R155, R155, R155 ;  /* 0x0000009b9b9be220 */ /* 0x002fe20000400000 */
[----:B------:R-:W-:Y:S02]  /*5930*/  FSETP.GEU.AND P6, PT, R25, -126, PT ;  /* 0xc2fc00001900780b */ /* 0x000fe40003fce000 */
[----:B------:R1:W2:Y:S01]  /*5940*/  MUFU.EX2 R154, R24 ;  /* 0x00000018009a7308 */ /* 0x0002a20000000800 */
[----:B------:R-:W-:Y:S01]  /*5950*/  FADD R12, R12, R155 ;  /* 0x0000009b0c0c7221 */ /* 0x000fe20000000000 */
[----:B------:R-:W-:-:S06]  /*5960*/  @!P5 FMUL R30, R30, 0.5 ;  /* 0x3f0000001e1ed820 */ /* 0x000fcc0000400000 */
[----:B------:R-:W3:Y:S01]  /*5970*/  MUFU.EX2 R31, R30 ;  /* 0x0000001e001f7308 */ /* 0x000ee20000000800 */
[----:B-1----:R-:W-:Y:S02]  /*5980*/  FFMA R24, R34, UR7, -R153 ;  /* 0x0000000722187c23 */ /* 0x002fe40008000899 */
[----:B------:R-:W-:-:S05]  /*5990*/  @!P6 FMUL R25, R25, 0.5 ;  /* 0x3f0000001919e820 */ /* 0x000fca0000400000 */
[----:B------:R1:W4:Y:S01]  /*59a0*/  MUFU.EX2 R157, R25 ;  /* 0x00000019009d7308 */ /* 0x0003220000000800 */
[----:B--2---:R-:W-:Y:S01]  /*59b0*/  @!P4 FMUL R154, R154, R154 ;  /* 0x0000009a9a9ac220 */ /* 0x004fe20000400000 */
[----:B------:R-:W-:Y:S01]  /*59c0*/  FSETP.GEU.AND P4, PT, R36, -126, PT ;  /* 0xc2fc00002400780b */ /* 0x000fe20003f8e000 */
[----:B-1----:R-:W-:Y:S01]  /*59d0*/  FFMA R25, R35, UR7, -R153 ;  /* 0x0000000723197c23 */ /* 0x002fe20008000899 */
[----:B---3--:R-:W-:Y:S01]  /*59e0*/  @!P5 FMUL R31, R31, R31 ;  /* 0x0000001f1f1fd220 */ /* 0x008fe20000400000 */
[----:B------:R-:W-:-:S10]  /*59f0*/  FSETP.GEU.AND P5, PT, R33, -126, PT ;  /* 0xc2fc00002100780b */ /* 0x000fd40003fae000 */
[----:B------:R-:W-:Y:S01]  /*5a00*/  @!P4 FMUL R36, R36, 0.5 ;  /* 0x3f0000002424c820 */ /* 0x000fe20000400000 */
[----:B------:R-:W-:Y:S01]  /*5a10*/  F2FP.F16.F32.PACK_AB R27, R154, R31 ;  /* 0x0000001f9a1b723e */ /* 0x000fe200000000ff */
[----:B----4-:R-:W-:Y:S01]  /*5a20*/  @!P6 FMUL R157, R157, R157 ;  /* 0x0000009d9d9de220 */ /* 0x010fe20000400000 */
[----:B------:R-:W-:Y:S01]  /*5a30*/  FSETP.GEU.AND P6, PT, R37, -126, PT ;  /* 0xc2fc00002500780b */ /* 0x000fe20003fce000 */
[----:B------:R-:W1:Y:S01]  /*5a40*/  MUFU.EX2 R32, R36 ;  /* 0x0000002400207308 */ /* 0x000e620000000800 */
[----:B------:R-:W-:Y:S01]  /*5a50*/  FADD R31, R12, R31 ;  /* 0x0000001f0c1f7221 */ /* 0x000fe20000000000 */
[C---:B------:R-:W-:Y:S02]  /*5a60*/  LEA R12, R8.reuse, R15, 0x3 ;  /* 0x0000000f080c7211 */ /* 0x040fe400078e18ff */
[----:B------:R-:W-:Y:S01]  /*5a70*/  IADD3 R8, R8, 0x1, RZ ;  /* 0x0000000108087810 */ /* 0x000fe20007ffe0ff */
[----:B------:R-:W-:Y:S01]  /*5a80*/  @!P5 FMUL R33, R33, 0.5 ;  /* 0x3f0000002121d820 */ /* 0x000fe20000400000 */
[----:B------:R-:W-:Y:S01]  /*5a90*/  FADD R154, R31, R154 ;  /* 0x0000009a1f9a7221 */ /* 0x000fe20000000000 */
[----:B------:R-:W-:-:S02]  /*5aa0*/  PRMT R12, RZ, 0x654, R12 ;  /* 0x00000654ff0c7816 */ /* 0x000fc4000000000c */
[----:B------:R-:W2:Y:S01]  /*5ab0*/  MUFU.EX2 R30, R33 ;  /* 0x00000021001e7308 */ /* 0x000ea20000000800 */
[C---:B------:R-:W-:Y:S02]  /*5ac0*/  ISETP.NE.AND P3, PT, R8.reuse, 0x4, PT ;  /* 0x000000040800780c */ /* 0x040fe40003f65270 */
[----:B------:R-:W-:Y:S02]  /*5ad0*/  @!P6 FMUL R37, R37, 0.5 ;  /* 0x3f0000002525e820 */ /* 0x000fe40000400000 */
[----:B------:R-:W-:Y:S01]  /*5ae0*/  SEL R8, R8, RZ, P3 ;  /* 0x000000ff08087207 */ /* 0x000fe20001800000 */
[----:B-1----:R-:W-:Y:S01]  /*5af0*/  @!P4 FMUL R32, R32, R32 ;  /* 0x000000202020c220 */ /* 0x002fe20000400000 */
[----:B------:R-:W-:Y:S01]  /*5b00*/  FSETP.GEU.AND P4, PT, R25, -126, PT ;  /* 0xc2fc00001900780b */ /* 0x000fe20003f8e000 */
[----:B------:R-:W1:Y:S01]  /*5b10*/  MUFU.EX2 R33, R37 ;  /* 0x0000002500217308 */ /* 0x000e620000000800 */
[----:B--2---:R-:W-:Y:S01]  /*5b20*/  @!P5 FMUL R30, R30, R30 ;  /* 0x0000001e1e1ed220 */ /* 0x004fe20000400000 */
[----:B------:R-:W-:-:S10]  /*5b30*/  FSETP.GEU.AND P5, PT, R24, -126, PT ;  /* 0xc2fc00001800780b */ /* 0x000fd40003fae000 */
[----:B------:R-:W-:-:S04]  /*5b40*/  @!P4 FMUL R25, R25, 0.5 ;  /* 0x3f0000001919c820 */ /* 0x000fc80000400000 */
[----:B------:R2:W3:Y:S01]  /*5b50*/  MUFU.EX2 R34, R25 ;  /* 0x0000001900227308 */ /* 0x0004e20000000800 */
[----:B-1----:R-:W-:Y:S01]  /*5b60*/  @!P6 FMUL R33, R33, R33 ;  /* 0x000000212121e220 */ /* 0x002fe20000400000 */
[----:B------:R-:W-:Y:S01]  /*5b70*/  FSETP.GEU.AND P6, PT, R38, -126, PT ;  /* 0xc2fc00002600780b */ /* 0x000fe20003fce000 */
[----:B------:R-:W-:-:S05]  /*5b80*/  @!P5 FMUL R24, R24, 0.5 ;  /* 0x3f0000001818d820 */ /* 0x000fca0000400000 */
[----:B------:R1:W4:Y:S01]  /*5b90*/  MUFU.EX2 R159, R24 ;  /* 0x00000018009f7308 */ /* 0x0003220000000800 */
[----:B--2---:R-:W-:-:S06]  /*5ba0*/  F2FP.F16.F32.PACK_AB R25, R155, R152 ;  /* 0x000000989b19723e */ /* 0x004fcc00000000ff */
[----:B------:R-:W-:Y:S01]  /*5bb0*/  @!P6 FMUL R38, R38, 0.5 ;  /* 0x3f0000002626e820 */ /* 0x000fe20000400000 */
[----:B---3--:R-:W-:Y:S01]  /*5bc0*/  @!P4 FMUL R34, R34, R34 ;  /* 0x000000222222c220 */ /* 0x008fe20000400000 */
[----:B------:R-:W-:Y:S02]  /*5bd0*/  FSETP.GEU.AND P4, PT, R26, -126, PT ;  /* 0xc2fc00001a00780b */ /* 0x000fe40003f8e000 */
[----:B------:R-:W2:Y:S01]  /*5be0*/  MUFU.EX2 R35, R38 ;  /* 0x0000002600237308 */ /* 0x000ea20000000800 */
[----:B-1----:R-:W-:Y:S01]  /*5bf0*/  F2FP.F16.F32.PACK_AB R24, R28, R151 ;  /* 0x000000971c18723e */ /* 0x002fe200000000ff */
[----:B----4-:R-:W-:Y:S01]  /*5c00*/  @!P5 FMUL R159, R159, R159 ;  /* 0x0000009f9f9fd220 */ /* 0x010fe20000400000 */
[----:B------:R-:W-:-:S08]  /*5c10*/  FSETP.GEU.AND P5, PT, R39, -126, PT ;  /* 0xc2fc00002700780b */ /* 0x000fd00003fae000 */
[----:B------:R-:W-:-:S04]  /*5c20*/  @!P4 FMUL R26, R26, 0.5 ;  /* 0x3f0000001a1ac820 */ /* 0x000fc80000400000 */
[----:B------:R1:W3:Y:S01]  /*5c30*/  MUFU.EX2 R37, R26 ;  /* 0x0000001a00257308 */ /* 0x0002e20000000800 */
[----:B--2---:R-:W-:Y:S01]  /*5c40*/  @!P6 FMUL R35, R35, R35 ;  /* 0x000000232323e220 */ /* 0x004fe20000400000 */
[----:B------:R-:W-:Y:S01]  /*5c50*/  FSETP.GEU.AND P6, PT, R41, -126, PT ;  /* 0xc2fc00002900780b */ /* 0x000fe20003fce000 */
[----:B------:R-:W-:Y:S01]  /*5c60*/  @!P5 FMUL R39, R39, 0.5 ;  /* 0x3f0000002727d820 */ /* 0x000fe20000400000 */
[----:B-1----:R-:W-:-:S04]  /*5c70*/  F2FP.F16.F32.PACK_AB R26, R29, R150 ;  /* 0x000000961d1a723e */ /* 0x002fc800000000ff */
[----:B------:R-:W1:Y:S01]  /*5c80*/  MUFU.EX2 R36, R39 ;  /* 0x0000002700247308 */ /* 0x000e620000000800 */
[----:B------:R-:W-:-:S06]  /*5c90*/  WARPGROUP.ARRIVE ;  /* 0x00000000000079c5 */ /* 0x000fcc0000000000 */
[----:B------:R-:W-:Y:S01]  /*5ca0*/  @!P6 FMUL R41, R41, 0.5 ;  /* 0x3f0000002929e820 */ /* 0x000fe20000400000 */
[----:B---3--:R-:W-:Y:S01]  /*5cb0*/  @!P4 FMUL R37, R37, R37 ;  /* 0x000000252525c220 */ /* 0x008fe20000400000 */
[----:B------:R-:W-:Y:S01]  /*5cc0*/  FSETP.GEU.AND P4, PT, R45, -126, PT ;  /* 0xc2fc00002d00780b */ /* 0x000fe20003f8e000 */
[----:B------:R-:W-:Y:S01]  /*5cd0*/  HGMMA.64x32x16.F32 R120, R24, gdesc[UR16].tnspB, R120, gsb0 ;  /* 0x4060001018787df0 */ /* 0x000fe20008000878 */
[----:B------:R-:W-:Y:S01]  /*5ce0*/  UMOV UR18, UR8 ;  /* 0x0000000800127c82 */ /* 0x000fe20008000000 */
[----:B------:R-:W-:Y:S01]  /*5cf0*/  UMOV UR19, 0x80000020 ;  /* 0x8000002000137882 */ /* 0x000fe20000000000 */
[----:B------:R-:W-:Y:S01]  /*5d00*/  UIADD3 UR8, UR6, 0x40, URZ ;  /* 0x0000004006087890 */ /* 0x000fe2000fffe03f */
[----:B------:R-:W2:Y:S01]  /*5d10*/  MUFU.EX2 R40, R41 ;  /* 0x0000002900287308 */ /* 0x000ea20000000800 */
[----:B-1----:R-:W-:Y:S01]  /*5d20*/  @!P5 FMUL R36, R36, R36 ;  /* 0x000000242424d220 */ /* 0x002fe20000400000 */
[----:B------:R-:W-:-:S04]  /*5d30*/  FSETP.GEU.AND P5, PT, R44, -126, PT ;  /* 0xc2fc00002c00780b */ /* 0x000fc80003fae000 */
[----:B------:R-:W-:Y:S01]  /*5d40*/  UMOV UR26, UR8 ;  /* 0x00000008001a7c82 */ /* 0x000fe20008000000 */
[----:B------:R-:W-:Y:S01]  /*5d50*/  UIADD3 UR8, UR6, 0x80, URZ ;  /* 0x0000008006087890 */ /* 0x000fe2000fffe03f */
[----:B------:R-:W-:-:S04]  /*5d60*/  @!P4 FMUL R45, R45, 0.5 ;  /* 0x3f0000002d2dc820 */ /* 0x000fc80000400000 */
[----:B------:R1:W3:Y:S01]  /*5d70*/  MUFU.EX2 R39, R45 ;  /* 0x0000002d00277308 */ /* 0x0002e20000000800 */
[----:B--2---:R-:W-:Y:S01]  /*5d80*/  @!P6 FMUL R40, R40, R40 ;  /* 0x000000282828e220 */ /* 0x004fe20000400000 */
[----:B------:R-:W-:Y:S01]  /*5d90*/  FSETP.GEU.AND P6, PT, R42, -126, PT ;  /* 0xc2fc00002a00780b */ /* 0x000fe20003fce000 */
[----:B------:R-:W-:Y:S01]  /*5da0*/  @!P5 FMUL R44, R44, 0.5 ;  /* 0x3f0000002c2cd820 */ /* 0x000fe20000400000 */
[--C-:B-1----:R-:W-:Y:S01]  /*5db0*/  FFMA R45, R48, UR7, -R148.reuse ;  /* 0x00000007302d7c23 */ /* 0x102fe20008000894 */
[----:B------:R-:W-:-:S03]  /*5dc0*/  FFMA R48, R52, UR7, -R148 ;  /* 0x0000000734307c23 */ /* 0x000fc60008000894 */
[----:B------:R1:W2:Y:S01]  /*5dd0*/  MUFU.EX2 R38, R44 ;  /* 0x0000002c00267308 */ /* 0x0002a20000000800 */
[----:B---3--:R-:W-:Y:S01]  /*5de0*/  @!P4 FMUL R39, R39, R39 ;  /* 0x000000272727c220 */ /* 0x008fe20000400000 */
[----:B------:R-:W-:-:S05]  /*5df0*/  FSETP.GEU.AND P4, PT, R46, -126, PT ;  /* 0xc2fc00002e00780b */ /* 0x000fca0003f8e000 */
[----:B------:R-:W-:Y:S01]  /*5e00*/  @!P6 FMUL R42, R42, 0.5 ;  /* 0x3f0000002a2ae820 */ /* 0x000fe20000400000 */
[----:B-1----:R-:W-:Y:S01]  /*5e10*/  FFMA R44, R47, UR7, -R153 ;  /* 0x000000072f2c7c23 */ /* 0x002fe20008000899 */
[----:B------:R-:W-:-:S04]  /*5e20*/  FFMA R47, R53, UR7, -R148 ;  /* 0x00000007352f7c23 */ /* 0x000fc80008000894 */
[----:B------:R-:W1:Y:S01]  /*5e30*/  MUFU.EX2 R42, R42 ;  /* 0x0000002a002a7308 */ /* 0x000e620000000800 */
[----:B--2---:R-:W-:Y:S01]  /*5e40*/  @!P5 FMUL R38, R38, R38 ;  /* 0x000000262626d220 */ /* 0x004fe20000400000 */
[----:B------:R-:W-:Y:S01]  /*5e50*/  FSETP.GEU.AND P5, PT, R156, -126, PT ;  /* 0xc2fc00009c00780b */ /* 0x000fe20003fae000 */
[----:B------:R-:W-:Y:S01]  /*5e60*/  @!P4 FMUL R46, R46, 0.5 ;  /* 0x3f0000002e2ec820 */ /* 0x000fe20000400000 */
[----:B------:R-:W-:Y:S02]  /*5e70*/  WARPGROUP.DEPBAR.LE gsb0, 0x0 ;  /* 0x00008000000079c5 */ /* 0x000fe40000010000 */
[----:B------:R-:W-:Y:S02]  /*5e80*/  WARPGROUP.ARRIVE ;  /* 0x00000000000079c5 */ /* 0x000fe40000000000 */
[----:B------:R-:W2:Y:S04]  /*5e90*/  MUFU.EX2 R43, R46 ;  /* 0x0000002e002b7308 */ /* 0x000ea80000000800 */
[----:B------:R-:W-:Y:S01]  /*5ea0*/  HGMMA.64x32x16.F32 R104, R24, gdesc[UR16].tnspB, R104, gsb0 ;  /* 0x4060001018687df0 */ /* 0x000fe20008000868 */
[----:B------:R-:W-:Y:S01]  /*5eb0*/  UIADD3 UR18, UR6, 0x440, URZ ;  /* 0x0000044006127890 */ /* 0x000fe2000fffe03f */
[----:B-1----:R-:W-:Y:S01]  /*5ec0*/  @!P6 FMUL R42, R42, R42 ;  /* 0x0000002a2a2ae220 */ /* 0x002fe20000400000 */
[----:B------:R-:W-:Y:S01]  /*5ed0*/  UMOV UR19, 0x80000020 ;  /* 0x8000002000137882 */ /* 0x000fe20000000000 */
[----:B------:R-:W-:Y:S01]  /*5ee0*/  FSETP.GEU.AND P6, PT, R44, -126, PT ;  /* 0xc2fc00002c00780b */ /* 0x000fe20003fce000 */
[----:B------:R-:W-:-:S04]  /*5ef0*/  @!P5 FMUL R156, R156, 0.5 ;  /* 0x3f0000009c9cd820 */ /* 0x000fc80000400000 */
[----:B------:R-:W1:Y:S01]  /*5f00*/  MUFU.EX2 R41, R156 ;  /* 0x0000009c00297308 */ /* 0x000e620000000800 */
[----:B--2---:R-:W-:Y:S01]  /*5f10*/  @!P4 FMUL R43, R43, R43 ;  /* 0x0000002b2b2bc220 */ /* 0x004fe20000400000 */
[----:B------:R-:W-:-:S06]  /*5f20*/  FSETP.GEU.AND P4, PT, R49, -126, PT ;  /* 0xc2fc00003100780b */ /* 0x000fcc0003f8e000 */
[----:B------:R-:W-:-:S06]  /*5f30*/  @!P6 FMUL R44, R44, 0.5 ;  /* 0x3f0000002c2ce820 */ /* 0x000fcc0000400000 */
[----:B------:R-:W2:Y:S01]  /*5f40*/  MUFU.EX2 R44, R44 ;  /* 0x0000002c002c7308 */ /* 0x000ea20000000800 */
[----:B-1----:R-:W-:Y:S01]  /*5f50*/  @!P5 FMUL R41, R41, R41 ;  /* 0x000000292929d220 */ /* 0x002fe20000400000 */
[----:B------:R-:W-:Y:S01]  /*5f60*/  FSETP.GEU.AND P5, PT, R45, -126, PT ;  /* 0xc2fc00002d00780b */ /* 0x000fe20003fae000 */
[----:B------:R-:W-:-:S05]  /*5f70*/  @!P4 FMUL R49, R49, 0.5 ;  /* 0x3f0000003131c820 */ /* 0x000fca0000400000 */
[----:B------:R1:W3:Y:S01]  /*5f80*/  MUFU.EX2 R46, R49 ;  /* 0x00000031002e7308 */ /* 0x0002e20000000800 */
[----:B--2---:R-:W-:-:S06]  /*5f90*/  @!P6 FMUL R44, R44, R44 ;  /* 0x0000002c2c2ce220 */ /* 0x004fcc0000400000 */
[----:B------:R-:W-:Y:S01]  /*5fa0*/  @!P5 FMUL R45, R45, 0.5 ;  /* 0x3f0000002d2dd820 */ /* 0x000fe20000400000 */
[--C-:B-1----:R-:W-:Y:S01]  /*5fb0*/  FFMA R49, R50, UR7, -R153.reuse ;  /* 0x0000000732317c23 */ /* 0x102fe20008000899 */
[----:B------:R-:W-:Y:S01]  /*5fc0*/  FSETP.GEU.AND P6, PT, R47, -126, PT ;  /* 0xc2fc00002f00780b */ /* 0x000fe20003fce000 */
[----:B------:R-:W-:Y:S01]  /*5fd0*/  FFMA R50, R55, UR7, -R153 ;  /* 0x0000000737327c23 */ /* 0x000fe20008000899 */
[----:B------:R-:W-:Y:S02]  /*5fe0*/  UMOV UR7, 0x80000020 ;  /* 0x8000002000077882 */ /* 0x000fe40000000000 */
[----:B------:R-:W1:Y:S01]  /*5ff0*/  MUFU.EX2 R45, R45 ;  /* 0x0000002d002d7308 */ /* 0x000e620000000800 */
[----:B---3--:R-:W-:Y:S01]  /*6000*/  @!P4 FMUL R46, R46, R46 ;  /* 0x0000002e2e2ec220 */ /* 0x008fe20000400000 */
[----:B------:R-:W-:Y:S02]  /*6010*/  WARPGROUP.DEPBAR.LE gsb0, 0x0 ;  /* 0x00008000000079c5 */ /* 0x000fe40000010000 */
[----:B------:R-:W-:Y:S01]  /*6020*/  WARPGROUP.ARRIVE ;  /* 0x00000000000079c5 */ /* 0x000fe20000000000 */
[----:B------:R-:W-:-:S04]  /*6030*/  FSETP.GEU.AND P4, PT, R49, -126, PT ;  /* 0xc2fc00003100780b */ /* 0x000fc80003f8e000 */
[----:B------:R-:W-:Y:S01]  /*6040*/  @!P6 FMUL R47, R47, 0.5 ;  /* 0x3f0000002f2fe820 */ /* 0x000fe20000400000 */
[----:B------:R-:W-:Y:S01]  /*6050*/  HGMMA.64x32x16.F32 R88, R24, gdesc[UR8].tnspB, R88, gsb0 ;  /* 0x4060000818587df0 */ /* 0x000fe20008000858 */
[----:B------:R-:W-:Y:S01]  /*6060*/  UMOV UR10, UR12 ;  /* 0x0000000c000a7c82 */ /* 0x000fe20008000000 */
[----:B------:R-:W-:Y:S01]  /*6070*/  UMOV UR11, 0x80000020 ;  /* 0x80000020000b7882 */ /* 0x000fe20000000000 */
[----:B------:R-:W-:Y:S02]  /*6080*/  UIADD3 UR12, UR6, 0x240, URZ ;  /* 0x00000240060c7890 */ /* 0x000fe4000fffe03f */
[----:B------:R-:W2:Y:S01]  /*6090*/  MUFU.EX2 R47, R47 ;  /* 0x0000002f002f7308 */ /* 0x000ea20000000800 */
[----:B-1----:R-:W-:Y:S01]  /*60a0*/  @!P5 FMUL R45, R45, R45 ;  /* 0x0000002d2d2dd220 */ /* 0x002fe20000400000 */
[----:B------:R-:W-:Y:S01]  /*60b0*/  FSETP.GEU.AND P5, PT, R48, -126, PT ;  /* 0xc2fc00003000780b */ /* 0x000fe20003fae000 */
[----:B------:R-:W-:-:S06]  /*60c0*/  @!P4 FMUL R49, R49, 0.5 ;  /* 0x3f0000003131c820 */ /* 0x000fcc0000400000 */
[----:B------:R-:W1:Y:S06]  /*60d0*/  MUFU.EX2 R49, R49 ;  /* 0x0000003100317308 */ /* 0x000e6c0000000800 */
[----:B------:R-:W-:Y:S01]  /*60e0*/  @!P5 FMUL R48, R48, 0.5 ;  /* 0x3f0000003030d820 */ /* 0x000fe20000400000 */
[----:B--2---:R-:W-:Y:S01]  /*60f0*/  @!P6 FMUL R47, R47, R47 ;  /* 0x0000002f2f2fe220 */ /* 0x004fe20000400000 */
[----:B------:R-:W-:-:S04]  /*6100*/  FSETP.GEU.AND P6, PT, R51, -126, PT ;  /* 0xc2fc00003300780b */ /* 0x000fc80003fce000 */
[----:B------:R-:W2:Y:S01]  /*6110*/  MUFU.EX2 R48, R48 ;  /* 0x0000003000307308 */ /* 0x000ea20000000800 */
[----:B-1----:R-:W-:Y:S01]  /*6120*/  @!P4 FMUL R49, R49, R49 ;  /* 0x000000313131c220 */ /* 0x002fe20000400000 */
[----:B------:R-:W-:-:S07]  /*6130*/  FSETP.GEU.AND P4, PT, R54, -126, PT ;  /* 0xc2fc00003600780b */ /* 0x000fce0003f8e000 */
[----:B------:R-:W-:-:S04]  /*6140*/  @!P6 FMUL R51, R51, 0.5 ;  /* 0x3f0000003333e820 */ /* 0x000fc80000400000 */
[----:B------:R-:W1:Y:S01]  /*6150*/  MUFU.EX2 R52, R51 ;  /* 0x0000003300347308 */ /* 0x000e620000000800 */
[----:B--2---:R-:W-:Y:S01]  /*6160*/  @!P5 FMUL R48, R48, R48 ;  /* 0x000000303030d220 */ /* 0x004fe20000400000 */
[----:B------:R-:W-:Y:S01]  /*6170*/  FSETP.GEU.AND P5, PT, R50, -126, PT ;  /* 0xc2fc00003200780b */ /* 0x000fe20003fae000 */
[----:B------:R-:W-:Y:S01]  /*6180*/  @!P4 FMUL R54, R54, 0.5 ;  /* 0x3f0000003636c820 */ /* 0x000fe20000400000 */
[----:B------:R-:W-:Y:S02]  /*6190*/  WARPGROUP.DEPBAR.LE gsb0, 0x0 ;  /* 0x00008000000079c5 */ /* 0x000fe40000010000 */
[----:B------:R-:W-:Y:S01]  /*61a0*/  WARPGROUP.ARRIVE ;  /* 0x00000000000079c5 */ /* 0x000fe20000000000 */
[----:B-1----:R-:W-:-:S08]  /*61b0*/  @!P6 FMUL R52, R52, R52 ;  /* 0x000000343434e220 */ /* 0x002fd00000400000 */
[----:B------:R-:W-:Y:S01]  /*61c0*/  @!P5 FMUL R50, R50, 0.5 ;  /* 0x3f0000003232d820 */ /* 0x000fe20000400000 */
[----:B------:R-:W-:Y:S01]  /*61d0*/  HGMMA.64x32x16.F32 R72, R24, gdesc[UR8].tnspB, R72, gsb0 ;  /* 0x4060000818487df0 */ /* 0x000fe20008000848 */
[----:B------:R-:W-:Y:S01]  /*61e0*/  UMOV UR10, UR16 ;  /* 0x00000010000a7c82 */ /* 0x000fe20008000000 */
[----:B------:R-:W-:Y:S01]  /*61f0*/  UMOV UR11, 0x80000020 ;  /* 0x80000020000b7882 */ /* 0x000fe20000000000 */
[----:B------:R-:W-:Y:S02]  /*6200*/  UIADD3 UR16, UR6, 0x340, URZ ;  /* 0x0000034006107890 */ /* 0x000fe4000fffe03f */
[----:B------:R-:W1:Y:S02]  /*6210*/  MUFU.EX2 R50, R50 ;  /* 0x0000003200327308 */ /* 0x000e640000000800 */
[----:B-1----:R-:W-:Y:S01]  /*6220*/  @!P5 FMUL R50, R50, R50 ;  /* 0x000000323232d220 */ /* 0x002fe20000400000 */
[----:B------:R-:W-:Y:S02]  /*6230*/  WARPGROUP.DEPBAR.LE gsb0, 0x0 ;  /* 0x00008000000079c5 */ /* 0x000fe40000010000 */
[----:B------:R-:W-:-:S06]  /*6240*/  WARPGROUP.ARRIVE ;  /* 0x00000000000079c5 */ /* 0x000fcc0000000000 */
[----:B------:R-:W-:Y:S01]  /*6250*/  HGMMA.64x32x16.F32 R56, R24, gdesc[UR8].tnspB, R56, gsb0 ;  /* 0x4060000818387df0 */ /* 0x000fe20008000838 */
[----:B------:R-:W-:Y:S01]  /*6260*/  UIADD3 UR10, UR6, 0x140, URZ ;  /* 0x00000140060a7890 */ /* 0x000fe2000fffe03f */
[----:B------:R-:W-:Y:S01]  /*6270*/  UMOV UR11, 0x80000020 ;  /* 0x80000020000b7882 */ /* 0x000fe20000000000 */
[----:B------:R-:W-:Y:S02]  /*6280*/  WARPGROUP.DEPBAR.LE gsb0, 0x0 ;  /* 0x00008000000079c5 */ /* 0x000fe40000010000 */
[----:B------:R-:W-:Y:S02]  /*6290*/  F2FP.F16.F32.PACK_AB R24, R30, R157 ;  /* 0x0000009d1e18723e */ /* 0x000fe400000000ff */
[----:B------:R-:W-:Y:S02]  /*62a0*/  F2FP.F16.F32.PACK_AB R26, R33, R32 ;  /* 0x00000020211a723e */ /* 0x000fe400000000ff */
[----:B------:R-:W-:Y:S01]  /*62b0*/  F2FP.F16.F32.PACK_AB R25, R34, R159 ;  /* 0x0000009f2219723e */ /* 0x000fe200000000ff */
[----:B------:R-:W-:Y:S01]  /*62c0*/  FADD R159, R154, R159 ;  /* 0x0000009f9a9f7221 */ /* 0x000fe20000000000 */
[----:B------:R-:W-:-:S03]  /*62d0*/  F2FP.F16.F32.PACK_AB R27, R36, R35 ;  /* 0x00000023241b723e */ /* 0x000fc600000000ff */
[----:B------:R-:W-:Y:S01]  /*62e0*/  FADD R34, R159, R34 ;  /* 0x000000229f227221 */ /* 0x000fe20000000000 */
[----:B------:R-:W-:-:S03]  /*62f0*/  WARPGROUP.ARRIVE ;  /* 0x00000000000079c5 */ /* 0x000fc60000000000 */
[----:B------:R-:W-:-:S03]  /*6300*/  FADD R35, R34, R35 ;  /* 0x0000002322237221 */ /* 0x000fc60000000000 */
[----:B------:R-:W-:Y:S01]  /*6310*/  HGMMA.64x32x16.F32 R120, R24, gdesc[UR24].tnspB, R120, gsb0 ;  /* 0x4060001818787df0 */ /* 0x000fe20008000878 */
[----:B------:R-:W-:Y:S01]  /*6320*/  UMOV UR26, UR12 ;  /* 0x0000000c001a7c82 */ /* 0x000fe20008000000 */
[----:B------:R-:W-:Y:S01]  /*6330*/  UMOV UR27, 0x80000020 ;  /* 0x80000020001b7882 */ /* 0x000fe20000000000 */
[----:B------:R-:W-:Y:S01]  /*6340*/  UIADD3 UR12, UR6, 0x280, URZ ;  /* 0x00000280060c7890 */ /* 0x000fe2000fffe03f */
[----:B------:R-:W-:Y:S01]  /*6350*/  FADD R35, R35, R36 ;  /* 0x0000002423237221 */ /* 0x000fe20000000000 */
        /* <DEDUP_REMOVED lines=32> */
[----:B------:R-:W-:Y:S02]  /*6560*/  FADD R44, R43, R44 ;  /* 0x0000002c2b2c7221 */ /* 0x000fe40000000000 */
        /* <DEDUP_REMOVED lines=21> */
[----:B------:R-:W-:Y:S02]  /*66c0*/  UIADD3 UR8, UR6, 0x3c0, URZ ;  /* 0x000003c006087890 */ /* 0x000fe4000fffe03f */
[----:B------:R-:W-:Y:S01]  /*66d0*/  UIADD3 UR6, UR6, 0x4c0, URZ ;  /* 0x000004c006067890 */ /* 0x000fe2000fffe03f */
[----:B------:R-:W-:Y:S02]  /*66e0*/  WARPGROUP.DEPBAR.LE gsb0, 0x0 ;  /* 0x00008000000079c5 */ /* 0x000fe40000010000 */
[----:B------:R-:W-:Y:S01]  /*66f0*/  FADD R25, R13, R28 ;  /* 0x0000001c0d197221 */ /* 0x000fe20000000000 */
[----:B------:R-:W-:Y:S01]  /*6700*/  F2FP.F16.F32.PACK_AB R24, R46, R45 ;  /* 0x0000002d2e18723e */ /* 0x000fe200000000ff */
[----:B------:R-:W1:Y:S01]  /*6710*/  MUFU.EX2 R13, R54 ;  /* 0x00000036000d7308 */ /* 0x000e620000000800 */
[----:B------:R-:W-:Y:S01]  /*6720*/  F2FP.F16.F32.PACK_AB R26, R47, R48 ;  /* 0x000000302f1a723e */ /* 0x000fe200000000ff */
[----:B------:R-:W-:Y:S01]  /*6730*/  FADD R150, R25, R150 ;  /* 0x0000009619967221 */ /* 0x000fe20000000000 */
[----:B------:R-:W-:Y:S01]  /*6740*/  F2FP.F16.F32.PACK_AB R25, R52, R49 ;  /* 0x000000313419723e */ /* 0x000fe200000000ff */
[----:B------:R-:W-:-:S02]  /*6750*/  FADD R49, R44, R49 ;  /* 0x000000312c317221 */ /* 0x000fc40000000000 */
[----:B------:R-:W-:Y:S02]  /*6760*/  FADD R150, R150, R29 ;  /* 0x0000001d96967221 */ /* 0x000fe40000000000 */
[----:B------:R-:W-:Y:S02]  /*6770*/  FADD R52, R49, R52 ;  /* 0x0000003431347221 */ /* 0x000fe40000000000 */
[----:B------:R-:W-:-:S04]  /*6780*/  FADD R157, R150, R157 ;  /* 0x0000009d969d7221 */ /* 0x000fc80000000000 */
[----:B------:R-:W-:Y:S01]  /*6790*/  FADD R157, R157, R30 ;  /* 0x0000001e9d9d7221 */ /* 0x000fe20000000000 */
[----:B-1----:R-:W-:-:S03]  /*67a0*/  @!P4 FMUL R13, R13, R13 ;  /* 0x0000000d0d0dc220 */ /* 0x002fc60000400000 */
[----:B------:R-:W-:Y:S02]  /*67b0*/  FADD R32, R157, R32 ;  /* 0x000000209d207221 */ /* 0x000fe40000000000 */
[----:B------:R-:W-:Y:S02]  /*67c0*/  F2FP.F16.F32.PACK_AB R27, R50, R13 ;  /* 0x0000000d321b723e */ /* 0x000fe400000000ff */
[----:B------:R-:W-:Y:S02]  /*67d0*/  FADD R32, R32, R33 ;  /* 0x0000002120207221 */ /* 0x000fe40000000000 */
[----:B------:R-:W-:Y:S02]  /*67e0*/  WARPGROUP.ARRIVE ;  /* 0x00000000000079c5 */ /* 0x000fe40000000000 */
[----:B------:R-:W-:-:S04]  /*67f0*/  FADD R37, R32, R37 ;  /* 0x0000002520257221 */ /* 0x000fc80000000000 */
[----:B------:R-:W-:Y:S01]  /*6800*/  FADD R37, R37, R40 ;  /* 0x0000002825257221 */ /* 0x000fe20000000000 */
[----:B------:R-:W-:Y:S03]  /*6810*/  HGMMA.64x32x16.F32 R120, R24, gdesc[UR16].tnspB, R120, gsb0 ;  /* 0x4060001018787df0 */ /* 0x000fe60008000878 */
[----:B------:R-:W-:-:S04]  /*6820*/  FADD R38, R37, R38 ;  /* 0x0000002625267221 */ /* 0x000fc80000000000 */
[----:B------:R-:W-:-:S04]  /*6830*/  FADD R38, R38, R39 ;  /* 0x0000002726267221 */ /* 0x000fc80000000000 */
[----:B------:R-:W-:-:S04]  /*6840*/  FADD R45, R38, R45 ;  /* 0x0000002d262d7221 */ /* 0x000fc80000000000 */
[----:B------:R-:W-:-:S04]  /*6850*/  FADD R45, R45, R46 ;  /* 0x0000002e2d2d7221 */ /* 0x000fc80000000000 */
[----:B------:R-:W-:Y:S01]  /*6860*/  FADD R48, R45, R48 ;  /* 0x000000302d307221 */ /* 0x000fe20000000000 */
        /* <DEDUP_REMOVED lines=17> */
[----:B------:R-:W-:Y:S01]  /*6980*/  VIADD R24, R19, 0x1 ;  /* 0x0000000113187836 */ /* 0x000fe20000000000 */
[----:B------:R1:W-:Y:S01]  /*6990*/  SYNCS.ARRIVE.TRANS64.RED.A1T0 RZ, [R12+URZ], RZ ;  /* 0x000000ff0cff79a7 */ /* 0x0003e2000810043f */
[----:B------:R-:W-:Y:S01]  /*69a0*/  FADD R19, R52, R13 ;  /* 0x0000000d34137221 */ /* 0x000fe20000000000 */
[----:B------:R-:W-:Y:S02]  /*69b0*/  FADD R13, R48, R47 ;  /* 0x0000002f300d7221 */ /* 0x000fe40000000000 */
[----:B------:R-:W-:-:S04]  /*69c0*/  ISETP.NE.AND P4, PT, R24, 0x4, PT ;  /* 0x000000041800780c */ /* 0x000fc80003f85270 */
[----:B-1----:R-:W-:-:S04]  /*69d0*/  SEL R12, RZ, 0x1, P4 ;  /* 0x00000001ff0c7807 */ /* 0x002fc80002000000 */
[----:B------:R-:W-:Y:S01]  /*69e0*/  LOP3.LUT R5, R5, R12, RZ, 0x3c, !PT ;  /* 0x0000000c05057212 */ /* 0x000fe200078e3cff */
[----:B------:R-:W-:Y:S01]  /*69f0*/  FADD R12, R19, R50 ;  /* 0x00000032130c7221 */ /* 0x000fe20000000000 */
[----:B------:R-:W-:Y:S01]  /*6a00*/  SEL R19, R24, RZ, P4 ;  /* 0x000000ff18137207 */ /* 0x000fe20002000000 */
[----:B------:R-:W-:Y:S06]  /*6a10*/  @P2 BRA `(.L_x_31) ;  /* 0x0000000400082947 */ /* 0x000fec0003800000 */
[----:B------:R-:W-:Y:S01]  /*6a20*/  ISETP.LT.OR P2, PT, R9, 0x1, !P0 ;  /* 0x000000010900780c */ /* 0x000fe20004741670 */
[----:B------:R-:W-:-:S12]  /*6a30*/  BSSY B0, `(.L_x_32) ;  /* 0x000003f000007945 */ /* 0x000fd80003800000 */
[----:B------:R-:W-:Y:S05]  /*6a40*/  @P2 BRA `(.L_x_33) ;  /* 0x0000000000f42947 */ /* 0x000fea0003800000 */
[----:B------:R-:W-:Y:S01]  /*6a50*/  ISETP.NE.AND P3, PT, R0, RZ, PT ;  /* 0x000000ff0000720c */ /* 0x000fe20003f65270 */
[----:B------:R-:W-:Y:S01]  /*6a60*/  IMAD R24, R7, 0x8, R2 ;  /* 0x0000000807187824 */ /* 0x000fe200078e0202 */
[----:B------:R-:W-:-:S11]  /*6a70*/  SHF.L.U32 R25, R6, 0x1f, RZ ;  /* 0x0000001f06197819 */ /* 0x000fd600000006ff */
.L_x_34:
[----:B-1----:R1:W2:Y:S02]  /*6a80*/  SYNCS.PHASECHK.TRANS64.TRYWAIT P2, [R24+URZ+0x19020], R25 ;  /* 0x01902019180075a7 */ /* 0x0022a4000804017f */
[----:B--2---:R-:W-:Y:S05]  /*6a90*/  @!P2 NANOSLEEP.SYNCS 0x989680 ;  /* 0x009896800000a95d */ /* 0x004fea0003900000 */
[----:B------:R-:W2:Y:S02]  /*6aa0*/  @!P2 SYNCS.PHASECHK.TRANS64 P2, [R24+URZ+0x19020], R25 ;  /* 0x019020191800a5a7 */ /* 0x000ea4000804007f */
[----:B--2---:R-:W-:Y:S05]  /*6ab0*/  @!P2 BRA `(.L_x_34) ;  /* 0xfffffffc00f0a947 */ /* 0x004fea000383ffff */
[----:B------:R-:W-:Y:S05]  /*6ac0*/  @P3 BRA `(.L_x_35) ;  /* 0x0000000000143947 */ /* 0x000fea0003800000 */
[----:B------:R-:W-:Y:S02]  /*6ad0*/  LOP3.LUT P2, RZ, R16, 0x1f, RZ, 0xc0, !PT ;  /* 0x0000001f10ff7812 */ /* 0x000fe4000784c0ff */
[----:B-1----:R-:W-:-:S04]  /*6ae0*/  MOV R25, 0x5000 ;  /* 0x0000500000197802 */ /* 0x002fc80000000f00 */
[----:B------:R2:W-:Y:S07]  /*6af0*/  SYNCS.ARRIVE.TRANS64 RZ, [R24+URZ+0x19000], R25 ;  /* 0x0190001918ff79a7 */ /* 0x0005ee000800003f */
[----:B------:R-:W-:Y:S05]  /*6b00*/  @!P2 BRA `(.L_x_35) ;  /* 0x000000000004a947 */ /* 0x000fea0003800000 */
[----:B------:R-:W-:Y:S01]  /*6b10*/  BPT.TRAP 0x1 ;  /* 0x000000040000795c */ /* 0x000fe20000300000 */
.L_x_35:
[----:B-12---:R-:W-:Y:S01]  /*6b20*/  IMAD R25, R7, 0x5000, R2 ;  /* 0x0000500007197824 */ /* 0x006fe200078e0202 */
[----:B------:R-:W-:Y:S01]  /*6b30*/  R2UR UR49, R24 ;  /* 0x00000000183172ca */ /* 0x000fe200000e0000 */
[----:B------:R-:W-:Y:S01]  /*6b40*/  UIADD3 UR30, UP0, UR22, 0x2f0, URZ ;  /* 0x000002f0161e7890 */ /* 0x000fe2000ff1e03f */
[C---:B------:R-:W-:Y:S01]  /*6b50*/  R2UR UR51, R10.reuse ;  /* 0x000000000a3372ca */ /* 0x040fe200000e0000 */
[----:B------:R-:W-:Y:S01]  /*6b60*/  UMOV UR6, 0x0 ;  /* 0x0000000000067882 */ /* 0x000fe20000000000 */
[----:B------:R-:W-:Y:S01]  /*6b70*/  R2UR UR8, R25 ;  /* 0x00000000190872ca */ /* 0x000fe200000e0000 */
[----:B------:R-:W-:Y:S01]  /*6b80*/  UIADD3.X UR31, URZ, UR23, URZ, UP0, !UPT ;  /* 0x000000173f1f7290 */ /* 0x000fe200087fe43f */
[----:B------:R-:W-:Y:S01]  /*6b90*/  VIADD R7, R7, 0x1 ;  /* 0x0000000107077836 */ /* 0x000fe20000000000 */
[----:B------:R-:W-:Y:S01]  /*6ba0*/  UMOV UR7, 0x10000000 ;  /* 0x1000000000077882 */ /* 0x000fe20000000000 */
[----:B------:R-:W-:Y:S01]  /*6bb0*/  UMOV UR50, URZ ;  /* 0x0000003f00327c82 */ /* 0x000fe20008000000 */
[----:B------:R-:W-:Y:S01]  /*6bc0*/  UMOV UR34, 0x20 ;  /* 0x0000002000227882 */ /* 0x000fe20000000000 */
        /* <DEDUP_REMOVED lines=8> */
[----:B------:R-:W-:Y:S01]  /*6c50*/  SEL R25, RZ, 0x1, P2 ;  /* 0x00000001ff197807 */ /* 0x000fe20001000000 */
        /* <DEDUP_REMOVED lines=28> */
.L_x_33:
[----:B------:R-:W-:Y:S05]  /*6e20*/  BSYNC B0 ;  /* 0x0000000000007941 */ /* 0x000fea0003800000 */
.L_x_32:
[----:B------:R-:W-:-:S07]  /*6e30*/  VIADD R9, R9, 0xffffffff ;  /* 0xffffffff09097836 */ /* 0x000fce0000000000 */
.L_x_31:
[----:B------:R-:W-:Y:S01]  /*6e40*/  IADD3 R14, R14, 0x40, RZ ;  /* 0x000000400e0e7810 */ /* 0x000fe20007ffe0ff */
[----:B------:R-:W-:Y:S01]  /*6e50*/  IMAD.MOV.U32 R151, RZ, RZ, R18 ;  /* 0x000000ffff977224 */ /* 0x000fe200078e0012 */
[----:B------:R-:W-:Y:S01]  /*6e60*/  MOV R149, R17 ;  /* 0x0000001100957202 */ /* 0x000fe20000000f00 */
[----:B------:R-:W-:Y:S06]  /*6e70*/  @P1 BRA `(.L_x_36) ;  /* 0xffffffd000f01947 */ /* 0x000fec000383ffff */
.L_x_24:
[----:B------:R-:W-:-:S13]  /*6e80*/  ISETP.GE.AND P1, PT, R147, 0x1, PT ;  /* 0x000000019300780c */ /* 0x000fda0003f26270 */
[----:B------:R-:W-:Y:S05]  /*6e90*/  @!P1 BRA `(.L_x_37) ;  /* 0x00000034000c9947 */ /* 0x000fea0003800000 */
[----:B------:R-:W-:Y:S01]  /*6ea0*/  IMAD.MOV.U32 R149, RZ, RZ, R18 ;  /* 0x000000ffff957224 */ /* 0x000fe200078e0012 */
[----:B------:R-:W-:Y:S02]  /*6eb0*/  MOV R148, R17 ;  /* 0x0000001100947202 */ /* 0x000fe40000000f00 */
[----:B------:R-:W-:-:S07]  /*6ec0*/  LOP3.LUT R146, R16, 0x1f, RZ, 0xc0, !PT ;  /* 0x0000001f10927812 */ /* 0x000fce00078ec0ff */
.L_x_51:
[----:B------:R-:W-:Y:S01]  /*6ed0*/  IMAD R18, R19, 0x8, R2 ;  /* 0x0000000813127824 */ /* 0x000fe200078e0202 */
[----:B------:R-:W-:-:S07]  /*6ee0*/  SHF.L.U32 R17, R5, 0x1f, RZ ;  /* 0x0000001f05117819 */ /* 0x000fce00000006ff */
.L_x_38:
[----:B--2---:R2:W3:Y:S02]  /*6ef0*/  SYNCS.PHASECHK.TRANS64.TRYWAIT P1, [R18+URZ+0x19000], R17 ;  /* 0x01900011120075a7 */ /* 0x0044e4000802017f */
[----:B---3--:R-:W-:Y:S05]  /*6f00*/  @!P1 NANOSLEEP.SYNCS 0x989680 ;  /* 0x009896800000995d */ /* 0x008fea0003900000 */
[----:B------:R-:W3:Y:S02]  /*6f10*/  @!P1 SYNCS.PHASECHK.TRANS64 P1, [R18+URZ+0x19000], R17 ;  /* 0x01900011120095a7 */ /* 0x000ee4000802007f */
[----:B---3--:R-:W-:Y:S05]  /*6f20*/  @!P1 BRA `(.L_x_38) ;  /* 0xfffffffc00f09947 */ /* 0x008fea000383ffff */
[----:B------:R-:W-:Y:S05]  /*6f30*/  WARPSYNC.ALL ;  /* 0x0000000000007948 */ /* 0x000fea0003800000 */
[----:B------:R-:W-:Y:S01]  /*6f40*/  MOV R152, UR14 ;  /* 0x0000000e00987c02 */ /* 0x000fe20008000f00 */
[----:B------:R-:W-:Y:S01]  /*6f50*/  IMAD.MOV.U32 R153, RZ, RZ, -0x7fffffe0 ;  /* 0x80000020ff997424 */ /* 0x000fe200078e00ff */
[----:B------:R-:W-:Y:S01]  /*6f60*/  R2UR UR8, R144 ;  /* 0x00000000900872ca */ /* 0x000fe200000e0000 */
[----:B-1----:R-:W-:Y:S01]  /*6f70*/  WARPGROUP.ARRIVE ;  /* 0x00000000000079c5 */ /* 0x002fe20000000000 */
[----:B------:R-:W-:Y:S01]  /*6f80*/  R2UR UR9, R145 ;  /* 0x00000000910972ca */ /* 0x000fe200000e0000 */
[----:B------:R-:W-:Y:S01]  /*6f90*/  IMAD R152, R19, 0x500, R152 ;  /* 0x0000050013987824 */ /* 0x000fe200078e0298 */
[----:B------:R-:W-:Y:S01]  /*6fa0*/  R2UR UR11, R153 ;  /* 0x00000000990b72ca */ /* 0x000fe200000e0000 */
[----:B------:R-:W-:Y:S01]  /*6fb0*/  IMAD.MOV.U32 R151, RZ, RZ, -0x7fffffe0 ;  /* 0x80000020ff977424 */ /* 0x000fe200078e00ff */
[----:B------:R-:W-:Y:S01]  /*6fc0*/  ISETP.NE.AND P1, PT, R11, RZ, PT ;  /* 0x000000ff0b00720c */ /* 0x000fe20003f25270 */
[----:B------:R-:W-:Y:S01]  /*6fd0*/  IMAD.MOV.U32 R153, RZ, RZ, -0x7fffffe0 ;  /* 0x80000020ff997424 */ /* 0x000fe200078e00ff */
[----:B------:R-:W-:-:S02]  /*6fe0*/  R2UR UR10, R152 ;  /* 0x00000000980a72ca */ /* 0x000fc400000e0000 */
[----:B------:R-:W-:Y:S02]  /*6ff0*/  IADD3 R150, R152, 0x2, RZ ;  /* 0x0000000298967810 */ /* 0x000fe40007ffe0ff */
[----:B------:R-:W-:-:S09]  /*7000*/  R2UR UR7, R153 ;  /* 0x00000000990772ca */ /* 0x000fd200000e0000 */
[----:B------:R-:W-:Y:S01]  /*7010*/  HGMMA.64x64x16.F32 R24, gdesc[UR8], RZ, !UPT, gsb0 ;  /* 0x00e00000081879f0 */ /* 0x000fe2000c0008ff */
[----:B------:R-:W-:Y:S02]  /*7020*/  R2UR UR10, R150 ;  /* 0x00000000960a72ca */ /* 0x000fe400000e0000 */
[----:B------:R-:W-:Y:S01]  /*7030*/  R2UR UR11, R151 ;  /* 0x00000000970b72ca */ /* 0x000fe200000e0000 */
[----:B------:R-:W-:Y:S01]  /*7040*/  IMAD.MOV.U32 R151, RZ, RZ, -0x7fffffe0 ;  /* 0x80000020ff977424 */ /* 0x000fe200078e00ff */
[----:B------:R-:W-:Y:S02]  /*7050*/  R2UR UR8, R142 ;  /* 0x000000008e0872ca */ /* 0x000fe400000e0000 */
[----:B------:R-:W-:Y:S02]  /*7060*/  R2UR UR9, R143 ;  /* 0x000000008f0972ca */ /* 0x000fe400000e0000 */
[----:B------:R-:W-:Y:S01]  /*7070*/  IADD3 R150, R152, 0x100, RZ ;  /* 0x0000010098967810 */ /* 0x000fe20007ffe0ff */
[----:B------:R-:W-:-:S02]  /*7080*/  WARPGROUP.DEPBAR.LE gsb0, 0x0 ;  /* 0x00008000000079c5 */ /* 0x000fc40000010000 */
[----:B------:R-:W-:-:S08]  /*7090*/  WARPGROUP.ARRIVE ;  /* 0x00000000000079c5 */ /* 0x000fd00000000000 */
[----:B------:R-:W-:Y:S01]  /*70a0*/  HGMMA.64x64x16.F32 R24, gdesc[UR8], R24, gsb0 ;  /* 0x00e00000081879f0 */ /* 0x000fe20008000818 */
        /* <DEDUP_REMOVED lines=41> */
[----:B------:R-:W-:Y:S02]  /*7340*/  IADD3 R150, R152, 0x302, RZ ;  /* 0x0000030298967810 */ /* 0x000fe40007ffe0ff */
[----:B------:R-:W-:Y:S01]  /*7350*/  R2UR UR59, R151 ;  /* 0x00000000973b72ca */ /* 0x000fe200000e0000 */
[----:B------:R-:W-:Y:S01]  /*7360*/  IMAD.MOV.U32 R151, RZ, RZ, -0x7fffffe0 ;  /* 0x80000020ff977424 */ /* 0x000fe200078e00ff */
[----:B------:R-:W-:-:S02]  /*7370*/  R2UR UR58, R150 ;  /* 0x00000000963a72ca */ /* 0x000fc400000e0000 */
[----:B------:R-:W-:Y:S02]  /*7380*/  IADD3 R150, R152, 0x400, RZ ;  /* 0x0000040098967810 */ /* 0x000fe40007ffe0ff */
[----:B------:R-:W-:Y:S02]  /*7390*/  R2UR UR47, R151 ;  /* 0x00000000972f72ca */ /* 0x000fe400000e0000 */
[----:B------:R-:W-:Y:S02]  /*73a0*/  R2UR UR46, R150 ;  /* 0x00000000962e72ca */ /* 0x000fe400000e0000 */
[----:B------:R-:W-:-:S04]  /*73b0*/  IADD3 R152, R152, 0x402, RZ ;  /* 0x0000040298987810 */ /* 0x000fc80007ffe0ff */
[----:B------:R-:W-:Y:S01]  /*73c0*/  R2UR UR6, R152 ;  /* 0x00000000980672ca */ /* 0x000fe200000e0000 */
        /* <DEDUP_REMOVED lines=14> */
[----:B------:R-:W-:Y:S01]  /*74b0*/  ISETP.LT.OR P2, PT, R9, 0x1, !P0 ;  /* 0x000000010900780c */ /* 0x000fe20004741670 */
[----:B------:R-:W-:-:S12]  /*74c0*/  BSSY B0, `(.L_x_40) ;  /* 0x000003f000007945 */ /* 0x000fd80003800000 */
[----:B------:R-:W-:Y:S05]  /*74d0*/  @P2 BRA `(.L_x_41) ;  /* 0x0000000000f42947 */ /* 0x000fea0003800000 */
[----:B------:R-:W-:Y:S02]  /*74e0*/  ISETP.NE.AND P3, PT, R0, RZ, PT ;  /* 0x000000ff0000720c */ /* 0x000fe40003f65270 */
[----:B--2---:R-:W-:Y:S02]  /*74f0*/  LEA R17, R7, R2, 0x3 ;  /* 0x0000000207117211 */ /* 0x004fe400078e18ff */
[----:B------:R-:W-:-:S09]  /*7500*/  SHF.L.U32 R18, R6, 0x1f, RZ ;  /* 0x0000001f06127819 */ /* 0x000fd200000006ff */
.L_x_42:
        /* <DEDUP_REMOVED lines=10> */
.L_x_43:
[----:B-12---:R-:W-:Y:S01]  /*75b0*/  IMAD R18, R7, 0x5000, R2 ;  /* 0x0000500007127824 */ /* 0x006fe200078e0202 */
        /* <DEDUP_REMOVED lines=8> */
[----:B------:R-:W-:Y:S01]  /*7640*/  IADD3 R7, R7, 0x1, RZ ;  /* 0x0000000107077810 */ /* 0x000fe20007ffe0ff */
[----:B------:R-:W-:Y:S01]  /*7650*/  UMOV UR50, URZ ;  /* 0x0000003f00327c82 */ /* 0x000fe20008000000 */
[----:B------:R-:W-:Y:S01]  /*7660*/  UMOV UR34, 0x20 ;  /* 0x0000002000227882 */ /* 0x000fe20000000000 */
[----:B------:R-:W-:Y:S01]  /*7670*/  UMOV UR36, UR52 ;  /* 0x0000003400247c82 */ /* 0x000fe20008000000 */
[----:B------:R-:W-:Y:S01]  /*7680*/  UMOV UR37, UR53 ;  /* 0x0000003500257c82 */ /* 0x000fe20008000000 */
        /* <DEDUP_REMOVED lines=34> */
.L_x_41:
[----:B------:R-:W-:Y:S05]  /*78b0*/  BSYNC B0 ;  /* 0x0000000000007941 */ /* 0x000fea0003800000 */
.L_x_40:
[----:B------:R-:W-:-:S07]  /*78c0*/  VIADD R9, R9, 0xffffffff ;  /* 0xffffffff09097836 */ /* 0x000fce0000000000 */
.L_x_39:
[C---:B--2---:R-:W-:Y:S01]  /*78d0*/  IADD3 R17, R14.reuse, 0x1, RZ ;  /* 0x000000010e117810 */ /* 0x044fe20007ffe0ff */
[----:B------:R-:W-:Y:S01]  /*78e0*/  VIADD R18, R14, 0x8 ;  /* 0x000000080e127836 */ /* 0x000fe20000000000 */
[----:B------:R-:W-:Y:S05]  /*78f0*/  WARPSYNC.ALL ;  /* 0x0000000000007948 */ /* 0x000fea0003800000 */
[-C--:B------:R-:W-:Y:S01]  /*7900*/  ISETP.GE.AND P3, PT, R4, R17.reuse, PT ;  /* 0x000000110400720c */ /* 0x080fe20003f66270 */
[----:B------:R-:W-:Y:S01]  /*7910*/  ULDC UR6, c[0x0][0x604] ;  /* 0x0001810000067ab9 */ /* 0x000fe20000000800 */
[----:B------:R-:W-:Y:S01]  /*7920*/  ISETP.GE.AND P5, PT, R3, R17, PT ;  /* 0x000000110300720c */ /* 0x000fe20003fa6270 */
[----:B------:R-:W-:Y:S01]  /*7930*/  VIADD R19, R19, 0x1 ;  /* 0x0000000113137836 */ /* 0x000fe20000000000 */
[----:B------:R-:W-:Y:S01]  /*7940*/  IADD3 R17, R14, 0x9, RZ ;  /* 0x000000090e117810 */ /* 0x000fe20007ffe0ff */
[----:B------:R-:W-:Y:S01]  /*7950*/  BSSY B0, `(.L_x_44) ;  /* 0x00000e2000007945 */ /* 0x000fe20003800000 */
[----:B------:R-:W-:-:S02]  /*7960*/  ISETP.GE.AND P6, PT, R4, R18, PT ;  /* 0x000000120400720c */ /* 0x000fc40003fc6270 */
[----:B------:R-:W-:Y:S01]  /*7970*/  ISETP.GE.AND P4, PT, R3, R18, PT ;  /* 0x000000120300720c */ /* 0x000fe20003f86270 */
[----:B------:R-:W-:Y:S01]  /*7980*/  VIADD R18, R14, 0x10 ;  /* 0x000000100e127836 */ /* 0x000fe20000000000 */
[----:B------:R-:W-:Y:S02]  /*7990*/  FSEL R25, R25, -INF , P3 ;  /* 0xff80000019197808 */ /* 0x000fe40001800000 */
[-C--:B------:R-:W-:Y:S02]  /*79a0*/  ISETP.GE.AND P2, PT, R4, R17.reuse, PT ;  /* 0x000000110400720c */ /* 0x080fe40003f46270 */
[----:B------:R-:W-:Y:S02]  /*79b0*/  ISETP.GE.AND P3, PT, R3, R17, PT ;  /* 0x000000110300720c */ /* 0x000fe40003f66270 */
[----:B------:R-:W-:Y:S02]  /*79c0*/  IADD3 R17, R14, 0x11, RZ ;  /* 0x000000110e117810 */ /* 0x000fe40007ffe0ff */
[----:B------:R-:W-:-:S02]  /*79d0*/  FSEL R27, R27, -INF , P5 ;  /* 0xff8000001b1b7808 */ /* 0x000fc40002800000 */
[----:B------:R-:W-:Y:S02]  /*79e0*/  FSEL R28, R28, -INF , P6 ;  /* 0xff8000001c1c7808 */ /* 0x000fe40003000000 */
[-C--:B------:R-:W-:Y:S02]  /*79f0*/  ISETP.GE.AND P5, PT, R4, R18.reuse, PT ;  /* 0x000000120400720c */ /* 0x080fe40003fa6270 */
[----:B------:R-:W-:Y:S01]  /*7a00*/  ISETP.GE.AND P6, PT, R3, R18, PT ;  /* 0x000000120300720c */ /* 0x000fe20003fc6270 */
[----:B------:R-:W-:Y:S01]  /*7a10*/  VIADD R18, R14, 0x18 ;  /* 0x000000180e127836 */ /* 0x000fe20000000000 */
[----:B------:R-:W-:Y:S02]  /*7a20*/  FSEL R30, R30, -INF , P4 ;  /* 0xff8000001e1e7808 */ /* 0x000fe40002000000 */
[----:B------:R-:W-:Y:S02]  /*7a30*/  FSEL R29, R29, -INF , P2 ;  /* 0xff8000001d1d7808 */ /* 0x000fe40001000000 */
[----:B------:R-:W-:-:S02]  /*7a40*/  ISETP.GE.AND P4, PT, R4, R17, PT ;  /* 0x000000110400720c */ /* 0x000fc40003f86270 */
[C---:B------:R-:W-:Y:S02]  /*7a50*/  ISETP.GE.AND P2, PT, R3.reuse, R17, PT ;  /* 0x000000110300720c */ /* 0x040fe40003f46270 */
[----:B------:R-:W-:Y:S02]  /*7a60*/  IADD3 R17, R14, 0x19, RZ ;  /* 0x000000190e117810 */ /* 0x000fe40007ffe0ff */
[----:B------:R-:W-:Y:S02]  /*7a70*/  FSEL R32, R32, -INF , P5 ;  /* 0xff80000020207808 */ /* 0x000fe40002800000 */
[----:B------:R-:W-:Y:S02]  /*7a80*/  FSEL R34, R34, -INF , P6 ;  /* 0xff80000022227808 */ /* 0x000fe40003000000 */
[----:B------:R-:W-:Y:S02]  /*7a90*/  ISETP.GE.AND P5, PT, R3, R18, PT ;  /* 0x000000120300720c */ /* 0x000fe40003fa6270 */
[----:B------:R-:W-:-:S02]  /*7aa0*/  ISETP.GE.AND P6, PT, R4, R17, PT ;  /* 0x000000110400720c */ /* 0x000fc40003fc6270 */
[----:B------:R-:W-:Y:S02]  /*7ab0*/  FSEL R38, R38, -INF , P5 ;  /* 0xff80000026267808 */ /* 0x000fe40002800000 */
[----:B------:R-:W-:Y:S02]  /*7ac0*/  FSEL R37, R37, -INF , P6 ;  /* 0xff80000025257808 */ /* 0x000fe40003000000 */
[CC--:B------:R-:W-:Y:S02]  /*7ad0*/  ISETP.GE.AND P5, PT, R4.reuse, R14.reuse, PT ;  /* 0x0000000e0400720c */ /* 0x0c0fe40003fa6270 */
[----:B------:R-:W-:Y:S02]  /*7ae0*/  ISETP.GE.AND P6, PT, R3, R14, PT ;  /* 0x0000000e0300720c */ /* 0x000fe40003fc6270 */
[----:B------:R-:W-:Y:S02]  /*7af0*/  FSEL R31, R31, -INF , P3 ;  /* 0xff8000001f1f7808 */ /* 0x000fe40001800000 */
[----:B------:R-:W-:Y:S01]  /*7b00*/  ISETP.GE.AND P3, PT, R4, R18, PT ;  /* 0x000000120400720c */ /* 0x000fe20003f66270 */
[----:B------:R-:W-:Y:S01]  /*7b10*/  VIADD R18, R14, 0x20 ;  /* 0x000000200e127836 */ /* 0x000fe20000000000 */
[----:B------:R-:W-:-:S02]  /*7b20*/  FSEL R33, R33, -INF , P4 ;  /* 0xff80000021217808 */ /* 0x000fc40002000000 */
[----:B------:R-:W-:Y:S02]  /*7b30*/  FSEL R24, R24, -INF , P5 ;  /* 0xff80000018187808 */ /* 0x000fe40002800000 */
[----:B------:R-:W-:Y:S02]  /*7b40*/  FSEL R151, R26, -INF , P6 ;  /* 0xff8000001a977808 */ /* 0x000fe40003000000 */
[----:B------:R-:W-:Y:S02]  /*7b50*/  ISETP.GE.AND P4, PT, R3, R17, PT ;  /* 0x000000110300720c */ /* 0x000fe40003f86270 */
[----:B------:R-:W-:Y:S02]  /*7b60*/  IADD3 R17, R14, 0x21, RZ ;  /* 0x000000210e117810 */ /* 0x000fe40007ffe0ff */
[----:B------:R-:W-:Y:S02]  /*7b70*/  FMNMX R26, R24, R149, !PT ;  /* 0x00000095181a7209 */ /* 0x000fe40007800000 */
[----:B------:R-:W-:-:S02]  /*7b80*/  FMNMX R150, R151, R148, !PT ;  /* 0x0000009497967209 */ /* 0x000fc40007800000 */
[----:B------:R-:W-:Y:S02]  /*7b90*/  FSEL R35, R35, -INF , P2 ;  /* 0xff80000023237808 */ /* 0x000fe40001000000 */
[----:B------:R-:W-:Y:S02]  /*7ba0*/  FSEL R36, R36, -INF , P3 ;  /* 0xff80000024247808 */ /* 0x000fe40001800000 */
[CC--:B------:R-:W-:Y:S02]  /*7bb0*/  ISETP.GE.AND P2, PT, R4.reuse, R18.reuse, PT ;  /* 0x000000120400720c */ /* 0x0c0fe40003f46270 */
[----:B------:R-:W-:Y:S02]  /*7bc0*/  ISETP.GE.AND P3, PT, R3, R18, PT ;  /* 0x000000120300720c */ /* 0x000fe40003f66270 */
[----:B------:R-:W-:Y:S02]  /*7bd0*/  ISETP.GE.AND P5, PT, R4, R17, PT ;  /* 0x000000110400720c */ /* 0x000fe40003fa6270 */
[----:B------:R-:W-:-:S02]  /*7be0*/  IADD3 R18, R14, 0x29, RZ ;  /* 0x000000290e127810 */ /* 0x000fc40007ffe0ff */
[----:B------:R-:W-:Y:S02]  /*7bf0*/  FMNMX R153, R25, R26, !PT ;  /* 0x0000001a19997209 */ /* 0x000fe40007800000 */
[----:B------:R-:W-:Y:S02]  /*7c00*/  FMNMX R155, R27, R150, !PT ;  /* 0x000000961b9b7209 */ /* 0x000fe40007800000 */
[----:B------:R-:W-:Y:S02]  /*7c10*/  FSEL R42, R42, -INF , P3 ;  /* 0xff8000002a2a7808 */ /* 0x000fe40001800000 */
[----:B------:R-:W-:Y:S02]  /*7c20*/  FSEL R41, R41, -INF , P5 ;  /* 0xff80000029297808 */ /* 0x000fe40002800000 */
[-C--:B------:R-:W-:Y:S02]  /*7c30*/  ISETP.GE.AND P3, PT, R4, R18.reuse, PT ;  /* 0x000000120400720c */ /* 0x080fe40003f66270 */
[----:B------:R-:W-:-:S02]  /*7c40*/  ISETP.GE.AND P5, PT, R3, R18, PT ;  /* 0x000000120300720c */ /* 0x000fc40003fa6270 */
        /* <DEDUP_REMOVED lines=8> */
[----:B------:R-:W-:Y:S02]  /*7cd0*/  FSEL R39, R39, -INF , P4 ;  /* 0xff80000027277808 */ /* 0x000fe40002000000 */
[----:B------:R-:W-:Y:S01]  /*7ce0*/  ISETP.GE.AND P4, PT, R3, R17, PT ;  /* 0x000000110300720c */ /* 0x000fe20003f86270 */
[----:B------:R-:W-:Y:S01]  /*7cf0*/  VIADD R17, R14, 0x28 ;  /* 0x000000280e117836 */ /* 0x000fe20000000000 */
[----:B------:R-:W-:Y:S02]  /*7d00*/  FMNMX R18, R36, R153, !PT ;  /* 0x0000009924127209 */ /* 0x000fe40007800000 */
[----:B------:R-:W-:-:S02]  /*7d10*/  FMNMX R26, R38, R155, !PT ;  /* 0x0000009b261a7209 */ /* 0x000fc40007800000 */
[----:B------:R-:W-:Y:S02]  /*7d20*/  FSEL R40, R40, -INF , P2 ;  /* 0xff80000028287808 */ /* 0x000fe40001000000 */
[----:B------:R-:W-:Y:S02]  /*7d30*/  FMNMX R153, R37, R18, !PT ;  /* 0x0000001225997209 */ /* 0x000fe40007800000 */
[----:B------:R-:W-:Y:S02]  /*7d40*/  FMNMX R155, R39, R26, !PT ;  /* 0x0000001a279b7209 */ /* 0x000fe40007800000 */
[-C--:B------:R-:W-:Y:S02]  /*7d50*/  ISETP.GE.AND P2, PT, R4, R17.reuse, PT ;  /* 0x000000110400720c */ /* 0x080fe40003f46270 */
[----:B------:R-:W-:Y:S01]  /*7d60*/  ISETP.GE.AND P6, PT, R3, R17, PT ;  /* 0x000000110300720c */ /* 0x000fe20003fc6270 */
[----:B------:R-:W-:Y:S01]  /*7d70*/  VIADD R17, R14, 0x30 ;  /* 0x000000300e117836 */ /* 0x000fe20000000000 */
[----:B------:R-:W-:-:S02]  /*7d80*/  FSEL R43, R43, -INF , P4 ;  /* 0xff8000002b2b7808 */ /* 0x000fc40002000000 */
[----:B------:R-:W-:Y:S02]  /*7d90*/  FMNMX R18, R40, R153, !PT ;  /* 0x0000009928127209 */ /* 0x000fe40007800000 */
[----:B------:R-:W-:Y:S02]  /*7da0*/  FMNMX R26, R42, R155, !PT ;  /* 0x0000009b2a1a7209 */ /* 0x000fe40007800000 */
[----:B------:R-:W-:Y:S02]  /*7db0*/  FSEL R44, R44, -INF , P2 ;  /* 0xff8000002c2c7808 */ /* 0x000fe40001000000 */
[-C--:B------:R-:W-:Y:S02]  /*7dc0*/  ISETP.GE.AND P4, PT, R4, R17.reuse, PT ;  /* 0x000000110400720c */ /* 0x080fe40003f86270 */
[----:B------:R-:W-:Y:S02]  /*7dd0*/  ISETP.GE.AND P2, PT, R3, R17, PT ;  /* 0x000000110300720c */ /* 0x000fe40003f46270 */
[----:B------:R-:W-:-:S02]  /*7de0*/  IADD3 R17, R14, 0x31, RZ ;  /* 0x000000310e117810 */ /* 0x000fc40007ffe0ff */
[----:B------:R-:W-:Y:S02]  /*7df0*/  FSEL R46, R46, -INF , P6 ;  /* 0xff8000002e2e7808 */ /* 0x000fe40003000000 */
[----:B------:R-:W-:Y:S02]  /*7e00*/  FMNMX R153, R41, R18, !PT ;  /* 0x0000001229997209 */ /* 0x000fe40007800000 */
[----:B------:R-:W-:Y:S02]  /*7e10*/  FMNMX R155, R43, R26, !PT ;  /* 0x0000001a2b9b7209 */ /* 0x000fe40007800000 */
[----:B------:R-:W-:Y:S02]  /*7e20*/  FSEL R45, R45, -INF , P3 ;  /* 0xff8000002d2d7808 */ /* 0x000fe40001800000 */
[-C--:B------:R-:W-:Y:S02]  /*7e30*/  ISETP.GE.AND P6, PT, R4, R17.reuse, PT ;  /* 0x000000110400720c */ /* 0x080fe40003fc6270 */
[----:B------:R-:W-:Y:S01]  /*7e40*/  ISETP.GE.AND P3, PT, R3, R17, PT ;  /* 0x000000110300720c */ /* 0x000fe20003f66270 */
[----:B------:R-:W-:Y:S01]  /*7e50*/  VIADD R17, R14, 0x38 ;  /* 0x000000380e117836 */ /* 0x000fe20000000000 */
[----:B------:R-:W-:-:S02]  /*7e60*/  FSEL R47, R47, -INF , P5 ;  /* 0xff8000002f2f7808 */ /* 0x000fc40002800000 */
[----:B------:R-:W-:Y:S02]  /*7e70*/  FMNMX R18, R44, R153, !PT ;  /* 0x000000992c127209 */ /* 0x000fe40007800000 */
[----:B------:R-:W-:Y:S02]  /*7e80*/  FMNMX R26, R46, R155, !PT ;  /* 0x0000009b2e1a7209 */ /* 0x000fe40007800000 */
[----:B------:R-:W-:Y:S02]  /*7e90*/  FSEL R48, R48, -INF , P4 ;  /* 0xff80000030307808 */ /* 0x000fe40002000000 */
[----:B------:R-:W-:Y:S02]  /*7ea0*/  FSEL R50, R50, -INF , P2 ;  /* 0xff80000032327808 */ /* 0x000fe40001000000 */
[----:B------:R-:W-:Y:S02]  /*7eb0*/  FMNMX R153, R45, R18, !PT ;  /* 0x000000122d997209 */ /* 0x000fe40007800000 */
[----:B------:R-:W-:-:S02]  /*7ec0*/  FMNMX R155, R47, R26, !PT ;  /* 0x0000001a2f9b7209 */ /* 0x000fc40007800000 */
[-C--:B------:R-:W-:Y:S02]  /*7ed0*/  ISETP.GE.AND P5, PT, R4, R17.reuse, PT ;  /* 0x000000110400720c */ /* 0x080fe40003fa6270 */
[----:B------:R-:W-:Y:S02]  /*7ee0*/  ISETP.GE.AND P4, PT, R3, R17, PT ;  /* 0x000000110300720c */ /* 0x000fe40003f86270 */
[----:B------:R-:W-:Y:S02]  /*7ef0*/  IADD3 R17, R14, 0x39, RZ ;  /* 0x000000390e117810 */ /* 0x000fe40007ffe0ff */
[----:B------:R-:W-:Y:S02]  /*7f00*/  FSEL R49, R49, -INF , P6 ;  /* 0xff80000031317808 */ /* 0x000fe40003000000 */
[----:B------:R-:W-:Y:S02]  /*7f10*/  FSEL R51, R51, -INF , P3 ;  /* 0xff80000033337808 */ /* 0x000fe40001800000 */
[----:B------:R-:W-:-:S02]  /*7f20*/  FMNMX R18, R48, R153, !PT ;  /* 0x0000009930127209 */ /* 0x000fc40007800000 */
[----:B------:R-:W-:Y:S02]  /*7f30*/  FMNMX R26, R50, R155, !PT ;  /* 0x0000009b321a7209 */ /* 0x000fe40007800000 */
[-C--:B------:R-:W-:Y:S02]  /*7f40*/  ISETP.GE.AND P2, PT, R4, R17.reuse, PT ;  /* 0x000000110400720c */ /* 0x080fe40003f46270 */
[----:B------:R-:W-:Y:S02]  /*7f50*/  ISETP.GE.AND P6, PT, R3, R17, PT ;  /* 0x000000110300720c */ /* 0x000fe40003fc6270 */
[----:B------:R-:W-:Y:S02]  /*7f60*/  FSEL R52, R52, -INF , P5 ;  /* 0xff80000034347808 */ /* 0x000fe40002800000 */
[----:B------:R-:W-:Y:S02]  /*7f70*/  FSEL R54, R54, -INF , P4 ;  /* 0xff80000036367808 */ /* 0x000fe40002000000 */
[----:B------:R-:W-:-:S02]  /*7f80*/  FMNMX R17, R49, R18, !PT ;  /* 0x0000001231117209 */ /* 0x000fc40007800000 */
[----:B------:R-:W-:Y:S02]  /*7f90*/  FMNMX R153, R51, R26, !PT ;  /* 0x0000001a33997209 */ /* 0x000fe40007800000 */
[----:B------:R-:W-:Y:S02]  /*7fa0*/  FSEL R150, R53, -INF , P2 ;  /* 0xff80000035967808 */ /* 0x000fe40001000000 */
[----:B------:R-:W-:Y:S02]  /*7fb0*/  FSEL R55, R55, -INF , P6 ;  /* 0xff80000037377808 */ /* 0x000fe40003000000 */
[----:B------:R-:W-:Y:S02]  /*7fc0*/  FMNMX R17, R52, R17, !PT ;  /* 0x0000001134117209 */ /* 0x000fe40007800000 */
[----:B------:R-:W-:Y:S02]  /*7fd0*/  FMNMX R18, R54, R153, !PT ;  /* 0x0000009936127209 */ /* 0x000fe40007800000 */
[----:B------:R-:W-:-:S02]  /*7fe0*/  FMNMX R26, R150, R17, !PT ;  /* 0x00000011961a7209 */ /* 0x000fc40007800000 */
[----:B------:R-:W-:-:S03]  /*7ff0*/  FMNMX R53, R55, R18, !PT ;  /* 0x0000001237357209 */ /* 0x000fc60007800000 */
[----:B------:R-:W1:Y:S04]  /*8000*/  SHFL.BFLY PT, R17, R26, 0x1, 0x1f ;  /* 0x0c201f001a117f89 */ /* 0x000e6800000e0000 */
[----:B------:R-:W2:Y:S01]  /*8010*/  SHFL.BFLY PT, R18, R53, 0x1, 0x1f ;  /* 0x0c201f0035127f89 */ /* 0x000ea200000e0000 */
[----:B-1----:R-:W-:Y:S02]  /*8020*/  FMNMX R153, R26, R17, !PT ;  /* 0x000000111a997209 */ /* 0x002fe40007800000 */
[----:B--2---:R-:W-:-:S03]  /*8030*/  FMNMX R154, R53, R18, !PT ;  /* 0x00000012359a7209 */ /* 0x004fc60007800000 */
[----:B------:R-:W1:Y:S04]  /*8040*/  SHFL.BFLY PT, R18, R153, 0x2, 0x1f ;  /* 0x0c401f0099127f89 */ /* 0x000e6800000e0000 */
[----:B------:R-:W2:Y:S01]  /*8050*/  SHFL.BFLY PT, R17, R154, 0x2, 0x1f ;  /* 0x0c401f009a117f89 */ /* 0x000ea200000e0000 */
[----:B-1----:R-:W-:Y:S02]  /*8060*/  FMNMX R18, R153, R18, !PT ;  /* 0x0000001299127209 */ /* 0x002fe40007800000 */
[----:B--2---:R-:W-:Y:S02]  /*8070*/  FMNMX R17, R154, R17, !PT ;  /* 0x000000119a117209 */ /* 0x004fe40007800000 */
[----:B------:R-:W-:Y:S02]  /*8080*/  FSETP.NEU.AND P2, PT, R18, -INF , PT ;  /* 0xff8000001200780b */ /* 0x000fe40003f4d000 */
[----:B------:R-:W-:-:S02]  /*8090*/  FSETP.NEU.AND P3, PT, R17, -INF , PT ;  /* 0xff8000001100780b */ /* 0x000fc40003f6d000 */
[----:B------:R-:W-:Y:S02]  /*80a0*/  FSEL R156, R18, RZ, P2 ;  /* 0x000000ff129c7208 */ /* 0x000fe40001000000 */
[----:B------:R-:W-:Y:S02]  /*80b0*/  FSEL R152, R17, RZ, P3 ;  /* 0x000000ff11987208 */ /* 0x000fe40001800000 */
[C---:B------:R-:W-:Y:S01]  /*80c0*/  ISETP.NE.AND P2, PT, R19.reuse, 0x4, PT ;  /* 0x000000041300780c */ /* 0x040fe20003f45270 */
[----:B------:R-:W-:Y:S02]  /*80d0*/  FADD R26, -R156, R149 ;  /* 0x000000959c1a7221 */ /* 0x000fe40000000100 */
[----:B------:R-:W-:Y:S01]  /*80e0*/  FADD R53, -R152, R148 ;  /* 0x0000009498357221 */ /* 0x000fe20000000100 */
[----:B------:R-:W-:Y:S01]  /*80f0*/  SEL R19, R19, RZ, P2 ;  /* 0x000000ff13137207 */ /* 0x000fe20001000000 */
[----:B------:R-:W-:Y:S01]  /*8100*/  FMUL R148, R26, UR6 ;  /* 0x000000061a947c20 */ /* 0x000fe20008400000 */
[C---:B------:R-:W-:Y:S01]  /*8110*/  LEA R26, R8.reuse, R15, 0x3 ;  /* 0x0000000f081a7211 */ /* 0x040fe200078e18ff */
[----:B------:R-:W-:Y:S01]  /*8120*/  FMUL R53, R53, UR6 ;  /* 0x0000000635357c20 */ /* 0x000fe20008400000 */
[----:B------:R-:W-:-:S02]  /*8130*/  VIADD R8, R8, 0x1 ;  /* 0x0000000108087836 */ /* 0x000fc40000000000 */
[----:B------:R-:W-:Y:S02]  /*8140*/  FSETP.GEU.AND P3, PT, R148, -126, PT ;  /* 0xc2fc00009400780b */ /* 0x000fe40003f6e000 */
[----:B------:R-:W-:Y:S02]  /*8150*/  FSETP.GEU.AND P4, PT, R53, -126, PT ;  /* 0xc2fc00003500780b */ /* 0x000fe40003f8e000 */
[----:B------:R-:W-:Y:S02]  /*8160*/  PRMT R149, RZ, 0x654, R26 ;  /* 0x00000654ff957816 */ /* 0x000fe4000000001a */
[----:B------:R-:W-:Y:S02]  /*8170*/  SEL R26, RZ, 0x1, P2 ;  /* 0x00000001ff1a7807 */ /* 0x000fe40001000000 */
[----:B------:R1:W-:Y:S01]  /*8180*/  SYNCS.ARRIVE.TRANS64.RED.A1T0 RZ, [R149+URZ], RZ ;  /* 0x000000ff95ff79a7 */ /* 0x0003e2000810043f */
[----:B------:R-:W-:Y:S02]  /*8190*/  ISETP.NE.AND P2, PT, R8, 0x4, PT ;  /* 0x000000040800780c */ /* 0x000fe40003f45270 */
[----:B------:R-:W-:-:S02]  /*81a0*/  LOP3.LUT R5, R5, R26, RZ, 0x3c, !PT ;  /* 0x0000001a05057212 */ /* 0x000fc400078e3cff */
[----:B------:R-:W-:Y:S02]  /*81b0*/  @!P3 FMUL R148, R148, 0.5 ;  /* 0x3f0000009494b820 */ /* 0x000fe40000400000 */
[----:B------:R-:W-:Y:S01]  /*81c0*/  @!P4 FMUL R53, R53, 0.5 ;  /* 0x3f0000003535c820 */ /* 0x000fe20000400000 */
[----:B-1----:R-:W-:Y:S02]  /*81d0*/  LEA R149, R19, R2, 0x3 ;  /* 0x0000000213957211 */ /* 0x002fe400078e18ff */
[----:B------:R-:W-:Y:S01]  /*81e0*/  SHF.L.U32 R26, R5, 0x1f, RZ ;  /* 0x0000001f051a7819 */ /* 0x000fe200000006ff */
[----:B------:R-:W1:Y:S08]  /*81f0*/  MUFU.EX2 R148, R148 ;  /* 0x0000009400947308 */ /* 0x000e700000000800 */
[----:B------:R-:W2:Y:S01]  /*8200*/  MUFU.EX2 R53, R53 ;  /* 0x0000003500357308 */ /* 0x000ea20000000800 */
[----:B-1----:R-:W-:-:S04]  /*8210*/  @!P3 FMUL R148, R148, R148 ;  /* 0x000000949494b220 */ /* 0x002fc80000400000 */
        /* <DEDUP_REMOVED lines=81> */
.L_x_45:
[----:B-1----:R1:W2:Y:S02]  /*8730*/  SYNCS.PHASECHK.TRANS64.TRYWAIT P3, [R149+URZ+0x19000], R26 ;  /* 0x0190001a950075a7 */ /* 0x0022a4000806017f */
[----:B--2---:R-:W-:Y:S05]  /*8740*/  @!P3 NANOSLEEP.SYNCS 0x989680 ;  /* 0x009896800000b95d */ /* 0x004fea0003900000 */
[----:B------:R-:W2:Y:S02]  /*8750*/  @!P3 SYNCS.PHASECHK.TRANS64 P3, [R149+URZ+0x19000], R26 ;  /* 0x0190001a9500b5a7 */ /* 0x000ea4000806007f */
[----:B--2---:R-:W-:Y:S05]  /*8760*/  @!P3 BRA `(.L_x_45) ;  /* 0xfffffffc00f0b947 */ /* 0x004fea000383ffff */
[----:B------:R-:W-:Y:S05]  /*8770*/  BSYNC B0 ;  /* 0x0000000000007941 */ /* 0x000fea0003800000 */
.L_x_44:
[----:B-1----:R-:W1:Y:S01]  /*8780*/  LDC R149, c[0x0][0x604] ;  /* 0x00018100ff957b82 */ /* 0x002e620000000800 */
[----:B------:R-:W-:Y:S01]  /*8790*/  IMAD.U32 R162, RZ, RZ, UR15 ;  /* 0x0000000fffa27e24 */ /* 0x000fe2000f8e00ff */
[----:B------:R-:W-:Y:S05]  /*87a0*/  WARPSYNC.ALL ;  /* 0x0000000000007948 */ /* 0x000fea0003800000 */
[----:B------:R-:W-:Y:S02]  /*87b0*/  IMAD R162, R19, 0x500, R162 ;  /* 0x0000050013a27824 */ /* 0x000fe400078e02a2 */
[----:B------:R-:W-:-:S03]  /*87c0*/  IMAD.MOV.U32 R163, RZ, RZ, -0x7fffffe0 ;  /* 0x80000020ffa37424 */ /* 0x000fc600078e00ff */
[----:B------:R-:W-:Y:S02]  /*87d0*/  R2UR UR6, R162 ;  /* 0x00000000a20672ca */ /* 0x000fe400000e0000 */
[----:B------:R-:W-:Y:S02]  /*87e0*/  R2UR UR7, R163 ;  /* 0x00000000a30772ca */ /* 0x000fe400000e0000 */
[----:B------:R-:W-:Y:S01]  /*87f0*/  MOV R163, 0x80000020 ;  /* 0x8000002000a37802 */ /* 0x000fe20000000f00 */
[-C--:B-1----:R-:W-:Y:S01]  /*8800*/  FMUL R156, R156, R149.reuse ;  /* 0x000000959c9c7220 */ /* 0x082fe20000400000 */
[----:B------:R-:W-:-:S03]  /*8810*/  FMUL R152, R152, R149 ;  /* 0x0000009598987220 */ /* 0x000fc60000400000 */
[-CC-:B------:R-:W-:Y:S01]  /*8820*/  FFMA R24, R24, R149.reuse, -R156.reuse ;  /* 0x0000009518187223 */ /* 0x180fe2000000089c */
[-C--:B------:R-:W-:Y:S01]  /*8830*/  FFMA R25, R25, R149.reuse, -R156 ;  /* 0x0000009519197223 */ /* 0x080fe2000000089c */
[-CC-:B------:R-:W-:Y:S01]  /*8840*/  FFMA R155, R151, R149.reuse, -R152.reuse ;  /* 0x00000095979b7223 */ /* 0x180fe20000000898 */
[-C--:B------:R-:W-:Y:S01]  /*8850*/  FFMA R27, R27, R149.reuse, -R152 ;  /* 0x000000951b1b7223 */ /* 0x080fe20000000898 */
[-CC-:B------:R-:W-:Y:S01]  /*8860*/  FFMA R26, R28, R149.reuse, -R156.reuse ;  /* 0x000000951c1a7223 */ /* 0x180fe2000000089c */
[----:B------:R-:W-:Y:S01]  /*8870*/  FSETP.GEU.AND P5, PT, R24, -126, PT ;  /* 0xc2fc00001800780b */ /* 0x000fe20003fae000 */
[-C--:B------:R-:W-:Y:S01]  /*8880*/  FFMA R29, R29, R149.reuse, -R156 ;  /* 0x000000951d1d7223 */ /* 0x080fe2000000089c */
[----:B------:R-:W-:Y:S01]  /*8890*/  FSETP.GEU.AND P6, PT, R25, -126, PT ;  /* 0xc2fc00001900780b */ /* 0x000fe20003fce000 */
[-C--:B------:R-:W-:Y:S01]  /*88a0*/  FFMA R30, R30, R149.reuse, -R152 ;  /* 0x000000951e1e7223 */ /* 0x080fe20000000898 */
[----:B------:R-:W-:Y:S01]  /*88b0*/  FSETP.GEU.AND P3, PT, R155, -126, PT ;  /* 0xc2fc00009b00780b */ /* 0x000fe20003f6e000 */
[-C--:B------:R-:W-:Y:S01]  /*88c0*/  FFMA R44, R44, R149.reuse, -R156 ;  /* 0x000000952c2c7223 */ /* 0x080fe2000000089c */
[----:B------:R-:W-:Y:S01]  /*88d0*/  FSETP.GEU.AND P4, PT, R27, -126, PT ;  /* 0xc2fc00001b00780b */ /* 0x000fe20003f8e000 */
[-C--:B------:R-:W-:Y:S01]  /*88e0*/  FFMA R46, R46, R149.reuse, -R152 ;  /* 0x000000952e2e7223 */ /* 0x080fe20000000898 */
[-C--:B------:R-:W-:Y:S01]  /*88f0*/  FFMA R48, R48, R149.reuse, -R156 ;  /* 0x0000009530307223 */ /* 0x080fe2000000089c */
[-C--:B------:R-:W-:Y:S01]  /*8900*/  FFMA R50, R50, R149.reuse, -R152 ;  /* 0x0000009532327223 */ /* 0x080fe20000000898 */
[-C--:B------:R-:W-:Y:S01]  /*8910*/  FFMA R49, R49, R149.reuse, -R156 ;  /* 0x0000009531317223 */ /* 0x080fe2000000089c */
[-C--:B------:R-:W-:Y:S01]  /*8920*/  FFMA R51, R51, R149.reuse, -R152 ;  /* 0x0000009533337223 */ /* 0x080fe20000000898 */
[-CC-:B------:R-:W-:Y:S01]  /*8930*/  FFMA R52, R52, R149.reuse, -R156.reuse ;  /* 0x0000009534347223 */ /* 0x180fe2000000089c */
[----:B------:R-:W-:Y:S01]  /*8940*/  @!P5 FMUL R24, R24, 0.5 ;  /* 0x3f0000001818d820 */ /* 0x000fe20000400000 */
[-C--:B------:R-:W-:Y:S01]  /*8950*/  FFMA R150, R150, R149.reuse, -R156 ;  /* 0x0000009596967223 */ /* 0x080fe2000000089c */
[----:B------:R-:W-:Y:S01]  /*8960*/  @!P6 FMUL R25, R25, 0.5 ;  /* 0x3f0000001919e820 */ /* 0x000fe20000400000 */
[----:B------:R-:W-:Y:S01]  /*8970*/  FFMA R55, R55, R149, -R152 ;  /* 0x0000009537377223 */ /* 0x000fe20000000898 */
[----:B------:R1:W2:Y:S01]  /*8980*/  MUFU.EX2 R151, R24 ;  /* 0x0000001800977308 */ /* 0x0002a20000000800 */
[----:B------:R-:W-:Y:S01]  /*8990*/  @!P3 FMUL R155, R155, 0.5 ;  /* 0x3f0000009b9bb820 */ /* 0x000fe20000400000 */
[----:B------:R-:W-:-:S06]  /*89a0*/  @!P4 FMUL R27, R27, 0.5 ;  /* 0x3f0000001b1bc820 */ /* 0x000fcc0000400000 */
[----:B------:R3:W4:Y:S01]  /*89b0*/  MUFU.EX2 R154, R25 ;  /* 0x00000019009a7308 */ /* 0x0007220000000800 */
[-C--:B-1----:R-:W-:Y:S01]  /*89c0*/  FFMA R24, R31, R149.reuse, -R152 ;  /* 0x000000951f187223 */ /* 0x082fe20000000898 */
[-C--:B------:R-:W-:Y:S01]  /*89d0*/  FFMA R31, R33, R149.reuse, -R156 ;  /* 0x00000095211f7223 */ /* 0x080fe2000000089c */
[-C--:B------:R-:W-:Y:S01]  /*89e0*/  FFMA R33, R35, R149.reuse, -R152 ;  /* 0x0000009523217223 */ /* 0x080fe20000000898 */
[-C--:B------:R-:W-:Y:S01]  /*89f0*/  FFMA R35, R37, R149.reuse, -R156 ;  /* 0x0000009525237223 */ /* 0x080fe2000000089c */
[-C--:B------:R-:W-:Y:S01]  /*8a00*/  FFMA R37, R39, R149.reuse, -R152 ;  /* 0x0000009527257223 */ /* 0x080fe20000000898 */
[-C--:B------:R-:W-:Y:S01]  /*8a10*/  FFMA R39, R41, R149.reuse, -R156 ;  /* 0x0000009529277223 */ /* 0x080fe2000000089c */
[----:B------:R-:W-:Y:S01]  /*8a20*/  FFMA R41, R43, R149, -R152 ;  /* 0x000000952b297223 */ /* 0x000fe20000000898 */
[----:B------:R-:W1:Y:S01]  /*8a30*/  MUFU.EX2 R158, R155 ;  /* 0x0000009b009e7308 */ /* 0x000e620000000800 */
[----:B--2---:R-:W-:Y:S01]  /*8a40*/  @!P5 FMUL R151, R151, R151 ;  /* 0x000000979797d220 */ /* 0x004fe20000400000 */
[----:B------:R-:W-:Y:S01]  /*8a50*/  FSETP.GEU.AND P5, PT, R26, -126, PT ;  /* 0xc2fc00001a00780b */ /* 0x000fe20003fae000 */
[-C--:B---3--:R-:W-:Y:S01]  /*8a60*/  FFMA R25, R32, R149.reuse, -R156 ;  /* 0x0000009520197223 */ /* 0x088fe2000000089c */
[-C--:B------:R-:W-:Y:S01]  /*8a70*/  FFMA R32, R34, R149.reuse, -R152 ;  /* 0x0000009522207223 */ /* 0x080fe20000000898 */
[-C--:B------:R-:W-:Y:S01]  /*8a80*/  FFMA R34, R36, R149.reuse, -R156 ;  /* 0x0000009524227223 */ /* 0x080fe2000000089c */
[-C--:B------:R-:W-:Y:S01]  /*8a90*/  FFMA R36, R38, R149.reuse, -R152 ;  /* 0x0000009526247223 */ /* 0x080fe20000000898 */
[-C--:B------:R-:W-:Y:S01]  /*8aa0*/  FFMA R38, R40, R149.reuse, -R156 ;  /* 0x0000009528267223 */ /* 0x080fe2000000089c */
[----:B------:R2:W3:Y:S01]  /*8ab0*/  MUFU.EX2 R153, R27 ;  /* 0x0000001b00997308 */ /* 0x0004e20000000800 */
[----:B----4-:R-:W-:Y:S01]  /*8ac0*/  @!P6 FMUL R154, R154, R154 ;  /* 0x0000009a9a9ae220 */ /* 0x010fe20000400000 */
[----:B------:R-:W-:Y:S01]  /*8ad0*/  FSETP.GEU.AND P6, PT, R29, -126, PT ;  /* 0xc2fc00001d00780b */ /* 0x000fe20003fce000 */
[----:B------:R-:W-:Y:S01]  /*8ae0*/  FFMA R40, R42, R149, -R152 ;  /* 0x000000952a287223 */ /* 0x000fe20000000898 */
[----:B------:R-:W-:-:S02]  /*8af0*/  VIADD R42, R162, 0x40 ;  /* 0x00000040a22a7836 */ /* 0x000fc40000000000 */
[----:B------:R-:W-:Y:S01]  /*8b00*/  FFMA R13, R148, R13, R151 ;  /* 0x0000000d940d7223 */ /* 0x000fe20000000097 */
[----:B------:R-:W-:Y:S02]  /*8b10*/  IMAD.MOV.U32 R43, RZ, RZ, -0x7fffffe0 ;  /* 0x80000020ff2b7424 */ /* 0x000fe400078e00ff */
[----:B------:R-:W-:Y:S01]  /*8b20*/  @!P5 FMUL R26, R26, 0.5 ;  /* 0x3f0000001a1ad820 */ /* 0x000fe20000400000 */
[----:B-1----:R-:W-:Y:S01]  /*8b30*/  @!P3 FMUL R158, R158, R158 ;  /* 0x0000009e9e9eb220 */ /* 0x002fe20000400000 */
[----:B------:R-:W-:Y:S02]  /*8b40*/  FSETP.GEU.AND P3, PT, R30, -126, PT ;  /* 0xc2fc00001e00780b */ /* 0x000fe40003f6e000 */
[----:B------:R1:W4:Y:S01]  /*8b50*/  MUFU.EX2 R155, R26 ;  /* 0x0000001a009b7308 */ /* 0x0003220000000800 */
[----:B--2---:R-:W-:Y:S02]  /*8b60*/  IMAD.MOV.U32 R27, RZ, RZ, -0x7fffffe0 ;  /* 0x80000020ff1b7424 */ /* 0x004fe400078e00ff */
[----:B------:R-:W-:Y:S01]  /*8b70*/  FFMA R12, R53, R12, R158 ;  /* 0x0000000c350c7223 */ /* 0x000fe2000000009e */
[----:B------:R-:W-:Y:S01]  /*8b80*/  @!P6 FMUL R29, R29, 0.5 ;  /* 0x3f0000001d1de820 */ /* 0x000fe20000400000 */
[----:B---3--:R-:W-:Y:S01]  /*8b90*/  @!P4 FMUL R153, R153, R153 ;  /* 0x000000999999c220 */ /* 0x008fe20000400000 */
[----:B------:R-:W-:-:S02]  /*8ba0*/  FSETP.GEU.AND P4, PT, R24, -126, PT ;  /* 0xc2fc00001800780b */ /* 0x000fc40003f8e000 */
[----:B------:R-:W2:Y:S01]  /*8bb0*/  MUFU.EX2 R28, R29 ;  /* 0x0000001d001c7308 */ /* 0x000ea20000000800 */
[----:B-1----:R-:W-:Y:S01]  /*8bc0*/  VIADD R26, R162, 0x200 ;  /* 0x00000200a21a7836 */ /* 0x002fe20000000000 */
[----:B------:R-:W-:Y:S01]  /*8bd0*/  R2UR UR19, R27 ;  /* 0x000000001b1372ca */ /* 0x000fe200000e0000 */
[----:B------:R-:W-:-:S03]  /*8be0*/  @!P3 FMUL R30, R30, 0.5 ;  /* 0x3f0000001e1eb820 */ /* 0x000fc60000400000 */
[----:B------:R-:W-:Y:S02]  /*8bf0*/  R2UR UR18, R26 ;  /* 0x000000001a1272ca */ /* 0x000fe400000e0000 */
[----:B------:R-:W1:Y:S01]  /*8c00*/  MUFU.EX2 R160, R30 ;  /* 0x0000001e00a07308 */ /* 0x000e620000000800 */
[----:B----4-:R-:W-:Y:S01]  /*8c10*/  @!P5 FMUL R155, R155, R155 ;  /* 0x0000009b9b9bd220 */ /* 0x010fe20000400000 */
[----:B------:R-:W-:Y:S01]  /*8c20*/  FSETP.GEU.AND P5, PT, R25, -126, PT ;  /* 0xc2fc00001900780b */ /* 0x000fe20003fae000 */
[----:B------:R-:W-:-:S05]  /*8c30*/  @!P4 FMUL R24, R24, 0.5 ;  /* 0x3f0000001818c820 */ /* 0x000fca0000400000 */
[----:B------:R3:W4:Y:S01]  /*8c40*/  MUFU.EX2 R29, R24 ;  /* 0x00000018001d7308 */ /* 0x0007220000000800 */
[----:B--2---:R-:W-:Y:S01]  /*8c50*/  @!P6 FMUL R28, R28, R28 ;  /* 0x0000001c1c1ce220 */ /* 0x004fe20000400000 */
[----:B------:R-:W-:-:S04]  /*8c60*/  FSETP.GEU.AND P6, PT, R31, -126, PT ;  /* 0xc2fc00001f00780b */ /* 0x000fc80003fce000 */
[----:B------:R-:W-:Y:S01]  /*8c70*/  F2FP.F16.F32.PACK_AB R26, R28, R155 ;  /* 0x0000009b1c1a723e */ /* 0x000fe200000000ff */
[----:B------:R-:W-:Y:S01]  /*8c80*/  @!P5 FMUL R25, R25, 0.5 ;  /* 0x3f0000001919d820 */ /* 0x000fe20000400000 */
[----:B---3--:R-:W-:Y:S01]  /*8c90*/  IADD3 R24, R162, 0x100, RZ ;  /* 0x00000100a2187810 */ /* 0x008fe20007ffe0ff */
[----:B-1----:R-:W-:Y:S02]  /*8ca0*/  @!P3 FMUL R160, R160, R160 ;  /* 0x000000a0a0a0b220 */ /* 0x002fe40000400000 */
[----:B------:R1:W2:Y:S01]  /*8cb0*/  MUFU.EX2 R30, R25 ;  /* 0x00000019001e7308 */ /* 0x0002a20000000800 */
[----:B------:R-:W-:Y:S02]  /*8cc0*/  FSETP.GEU.AND P3, PT, R32, -126, PT ;  /* 0xc2fc00002000780b */ /* 0x000fe40003f6e000 */
[----:B------:R-:W-:Y:S01]  /*8cd0*/  R2UR UR10, R24 ;  /* 0x00000000180a72ca */ /* 0x000fe200000e0000 */
[----:B------:R-:W-:Y:S01]  /*8ce0*/  @!P6 FMUL R31, R31, 0.5 ;  /* 0x3f0000001f1fe820 */ /* 0x000fe20000400000 */
[----:B------:R-:W-:Y:S01]  /*8cf0*/  IADD3 R24, R162, 0x300, RZ ;  /* 0x00000300a2187810 */ /* 0x000fe20007ffe0ff */
[----:B----4-:R-:W-:Y:S01]  /*8d00*/  @!P4 FMUL R29, R29, R29 ;  /* 0x0000001d1d1dc220 */ /* 0x010fe20000400000 */
[----:B------:R-:W-:-:S02]  /*8d10*/  FSETP.GEU.AND P4, PT, R33, -126, PT ;  /* 0xc2fc00002100780b */ /* 0x000fc40003f8e000 */
[----:B------:R-:W-:Y:S01]  /*8d20*/  R2UR UR26, R24 ;  /* 0x00000000181a72ca */ /* 0x000fe200000e0000 */
[----:B------:R-:W3:Y:S01]  /*8d30*/  MUFU.EX2 R31, R31 ;  /* 0x0000001f001f7308 */ /* 0x000ee20000000800 */
[----:B-1----:R-:W-:Y:S02]  /*8d40*/  MOV R25, 0x80000020 ;  /* 0x8000002000197802 */ /* 0x002fe40000000f00 */
[----:B------:R-:W-:Y:S01]  /*8d50*/  IADD3 R24, R162, 0x400, RZ ;  /* 0x00000400a2187810 */ /* 0x000fe20007ffe0ff */
[----:B------:R-:W-:Y:S01]  /*8d60*/  @!P3 FMUL R32, R32, 0.5 ;  /* 0x3f0000002020b820 */ /* 0x000fe20000400000 */
[C---:B------:R-:W-:Y:S02]  /*8d70*/  R2UR UR11, R25.reuse ;  /* 0x00000000190b72ca */ /* 0x040fe400000e0000 */
[----:B------:R-:W-:Y:S01]  /*8d80*/  R2UR UR27, R25 ;  /* 0x00000000191b72ca */ /* 0x000fe200000e0000 */
[----:B--2---:R-:W-:Y:S01]  /*8d90*/  @!P5 FMUL R30, R30, R30 ;  /* 0x0000001e1e1ed220 */ /* 0x004fe20000400000 */
[----:B------:R-:W-:Y:S01]  /*8da0*/  R2UR UR30, R24 ;  /* 0x00000000181e72ca */ /* 0x000fe200000e0000 */
[----:B------:R-:W-:Y:S01]  /*8db0*/  @!P4 FMUL R33, R33, 0.5 ;  /* 0x3f0000002121c820 */ /* 0x000fe20000400000 */
[----:B------:R-:W-:Y:S01]  /*8dc0*/  R2UR UR31, R25 ;  /* 0x00000000191f72ca */ /* 0x000fe200000e0000 */
[----:B------:R-:W1:Y:S01]  /*8dd0*/  MUFU.EX2 R32, R32 ;  /* 0x0000002000207308 */ /* 0x000e620000000800 */
[----:B------:R-:W-:Y:S01]  /*8de0*/  F2FP.F16.F32.PACK_AB R24, R154, R151 ;  /* 0x000000979a18723e */ /* 0x000fe200000000ff */
[----:B------:R-:W-:Y:S01]  /*8df0*/  FADD R154, R13, R154 ;  /* 0x0000009a0d9a7221 */ /* 0x000fe20000000000 */
[----:B------:R-:W-:Y:S01]  /*8e00*/  F2FP.F16.F32.PACK_AB R25, R153, R158 ;  /* 0x0000009e9919723e */ /* 0x000fe200000000ff */
[----:B------:R-:W-:Y:S01]  /*8e10*/  FADD R153, R12, R153 ;  /* 0x000000990c997221 */ /* 0x000fe20000000000 */
[----:B------:R-:W-:Y:S01]  /*8e20*/  F2FP.F16.F32.PACK_AB R27, R29, R160 ;  /* 0x000000a01d1b723e */ /* 0x000fe200000000ff */
[----:B---3--:R-:W-:Y:S01]  /*8e30*/  @!P6 FMUL R31, R31, R31 ;  /* 0x0000001f1f1fe220 */ /* 0x008fe20000400000 */
[----:B------:R-:W-:Y:S01]  /*8e40*/  FSETP.GEU.AND P5, PT, R34, -126, PT ;  /* 0xc2fc00002200780b */ /* 0x000fe20003fae000 */
[----:B------:R-:W2:Y:S01]  /*8e50*/  MUFU.EX2 R33, R33 ;  /* 0x0000002100217308 */ /* 0x000ea20000000800 */
[----:B------:R-:W-:Y:S01]  /*8e60*/  WARPGROUP.ARRIVE ;  /* 0x00000000000079c5 */ /* 0x000fe20000000000 */
[----:B------:R-:W-:Y:S01]  /*8e70*/  FSETP.GEU.AND P6, PT, R35, -126, PT ;  /* 0xc2fc00002300780b */ /* 0x000fe20003fce000 */
[----:B------:R-:W-:-:S02]  /*8e80*/  VIADD R12, R162, 0xc0 ;  /* 0x000000c0a20c7836 */ /* 0x000fc40000000000 */
[----:B------:R-:W-:Y:S01]  /*8e90*/  FADD R155, R154, R155 ;  /* 0x0000009b9a9b7221 */ /* 0x000fe20000000000 */
[----:B------:R-:W-:Y:S02]  /*8ea0*/  IMAD.MOV.U32 R13, RZ, RZ, -0x7fffffe0 ;  /* 0x80000020ff0d7424 */ /* 0x000fe400078e00ff */
[----:B------:R-:W-:Y:S01]  /*8eb0*/  FADD R160, R153, R160 ;  /* 0x000000a099a07221 */ /* 0x000fe20000000000 */
[----:B------:R-:W-:Y:S01]  /*8ec0*/  HGMMA.64x32x16.F32 R120, R24, gdesc[UR4].tnspB, R120, gsb0 ;  /* 0x4060000418787df0 */ /* 0x000fe20008000878 */
[----:B------:R-:W-:Y:S01]  /*8ed0*/  R2UR UR6, R42 ;  /* 0x000000002a0672ca */ /* 0x000fe200000e0000 */
[----:B-1----:R-:W-:Y:S01]  /*8ee0*/  @!P3 FMUL R32, R32, R32 ;  /* 0x000000202020b220 */ /* 0x002fe20000400000 */
[----:B------:R-:W-:Y:S01]  /*8ef0*/  FSETP.GEU.AND P3, PT, R36, -126, PT ;  /* 0xc2fc00002400780b */ /* 0x000fe20003f6e000 */
[----:B------:R-:W-:Y:S01]  /*8f00*/  FADD R155, R155, R28 ;  /* 0x0000001c9b9b7221 */ /* 0x000fe20000000000 */
[----:B------:R-:W-:Y:S01]  /*8f10*/  @!P5 FMUL R34, R34, 0.5 ;  /* 0x3f0000002222d820 */ /* 0x000fe20000400000 */
[----:B------:R-:W-:Y:S01]  /*8f20*/  R2UR UR7, R43 ;  /* 0x000000002b0772ca */ /* 0x000fe200000e0000 */
[-C--:B------:R-:W-:Y:S01]  /*8f30*/  FFMA R43, R45, R149.reuse, -R156 ;  /* 0x000000952d2b7223 */ /* 0x080fe2000000089c */
[----:B------:R-:W-:Y:S01]  /*8f40*/  @!P6 FMUL R35, R35, 0.5 ;  /* 0x3f0000002323e820 */ /* 0x000fe20000400000 */
[----:B------:R-:W-:Y:S01]  /*8f50*/  FFMA R45, R47, R149, -R152 ;  /* 0x000000952f2d7223 */ /* 0x000fe20000000898 */
[----:B--2---:R-:W-:Y:S01]  /*8f60*/  @!P4 FMUL R33, R33, R33 ;  /* 0x000000212121c220 */ /* 0x004fe20000400000 */
[----:B------:R-:W-:Y:S01]  /*8f70*/  FSETP.GEU.AND P4, PT, R37, -126, PT ;  /* 0xc2fc00002500780b */ /* 0x000fe20003f8e000 */
[----:B------:R-:W1:Y:S01]  /*8f80*/  MUFU.EX2 R34, R34 ;  /* 0x0000002200227308 */ /* 0x000e620000000800 */
[----:B------:R-:W-:Y:S01]  /*8f90*/  MOV R47, 0x80000020 ;  /* 0x80000020002f7802 */ /* 0x000fe20000000f00 */
[----:B------:R-:W-:-:S02]  /*8fa0*/  FADD R29, R160, R29 ;  /* 0x0000001da01d7221 */ /* 0x000fc40000000000 */
[----:B------:R-:W-:-:S04]  /*8fb0*/  @!P3 FMUL R36, R36, 0.5 ;  /* 0x3f0000002424b820 */ /* 0x000fc80000400000 */
[----:B------:R-:W2:Y:S04]  /*8fc0*/  MUFU.EX2 R35, R35 ;  /* 0x0000002300237308 */ /* 0x000ea80000000800 */
[----:B------:R-:W-:-:S04]  /*8fd0*/  @!P4 FMUL R37, R37, 0.5 ;  /* 0x3f0000002525c820 */ /* 0x000fc80000400000 */
[----:B------:R-:W3:Y:S01]  /*8fe0*/  MUFU.EX2 R36, R36 ;  /* 0x0000002400247308 */ /* 0x000ee20000000800 */
[----:B-1----:R-:W-:Y:S01]  /*8ff0*/  @!P5 FMUL R34, R34, R34 ;  /* 0x000000222222d220 */ /* 0x002fe20000400000 */
[----:B------:R-:W-:-:S06]  /*9000*/  FSETP.GEU.AND P5, PT, R38, -126, PT ;  /* 0xc2fc00002600780b */ /* 0x000fcc0003fae000 */
[----:B------:R-:W1:Y:S01]  /*9010*/  MUFU.EX2 R37, R37 ;  /* 0x0000002500257308 */ /* 0x000e620000000800 */
[----:B--2---:R-:W-:Y:S01]  /*9020*/  @!P6 FMUL R35, R35, R35 ;  /* 0x000000232323e220 */ /* 0x004fe20000400000 */
[----:B------:R-:W-:-:S05]  /*9030*/  FSETP.GEU.AND P6, PT, R39, -126, PT ;  /* 0xc2fc00002700780b */ /* 0x000fca0003fce000 */
[----:B------:R-:W-:Y:S01]  /*9040*/  @!P5 FMUL R38, R38, 0.5 ;  /* 0x3f0000002626d820 */ /* 0x000fe20000400000 */
[----:B---3--:R-:W-:Y:S01]  /*9050*/  @!P3 FMUL R36, R36, R36 ;  /* 0x000000242424b220 */ /* 0x008fe20000400000 */
[----:B------:R-:W-:-:S04]  /*9060*/  FSETP.GEU.AND P3, PT, R40, -126, PT ;  /* 0xc2fc00002800780b */ /* 0x000fc80003f6e000 */
[----:B------:R-:W2:Y:S01]  /*9070*/  MUFU.EX2 R38, R38 ;  /* 0x0000002600267308 */ /* 0x000ea20000000800 */
[----:B------:R-:W-:Y:S02]  /*9080*/  WARPGROUP.DEPBAR.LE gsb0, 0x0 ;  /* 0x00008000000079c5 */ /* 0x000fe40000010000 */
[----:B------:R-:W-:Y:S01]  /*9090*/  WARPGROUP.ARRIVE ;  /* 0x00000000000079c5 */ /* 0x000fe20000000000 */
[----:B-1----:R-:W-:Y:S01]  /*90a0*/  @!P4 FMUL R37, R37, R37 ;  /* 0x000000252525c220 */ /* 0x002fe20000400000 */
[----:B------:R-:W-:Y:S01]  /*90b0*/  FSETP.GEU.AND P4, PT, R41, -126, PT ;  /* 0xc2fc00002900780b */ /* 0x000fe20003f8e000 */
[----:B------:R-:W-:-:S03]  /*90c0*/  @!P6 FMUL R39, R39, 0.5 ;  /* 0x3f0000002727e820 */ /* 0x000fc60000400000 */
[----:B------:R-:W-:Y:S01]  /*90d0*/  HGMMA.64x32x16.F32 R104, R24, gdesc[UR8].tnspB, R104, gsb0 ;  /* 0x4060000818687df0 */ /* 0x000fe20008000868 */
[----:B------:R-:W-:Y:S02]  /*90e0*/  @!P3 FMUL R40, R40, 0.5 ;  /* 0x3f0000002828b820 */ /* 0x000fe40000400000 */
[----:B------:R-:W1:Y:S01]  /*90f0*/  MUFU.EX2 R39, R39 ;  /* 0x0000002700277308 */ /* 0x000e620000000800 */
[----:B--2---:R-:W-:-:S05]  /*9100*/  @!P5 FMUL R38, R38, R38 ;  /* 0x000000262626d220 */ /* 0x004fca0000400000 */
[----:B------:R-:W-:Y:S01]  /*9110*/  @!P4 FMUL R41, R41, 0.5 ;  /* 0x3f0000002929c820 */ /* 0x000fe20000400000 */
[----:B------:R-:W-:Y:S01]  /*9120*/  FSETP.GEU.AND P5, PT, R44, -126, PT ;  /* 0xc2fc00002c00780b */ /* 0x000fe20003fae000 */
[----:B------:R-:W2:Y:S08]  /*9130*/  MUFU.EX2 R40, R40 ;  /* 0x0000002800287308 */ /* 0x000eb00000000800 */
[----:B------:R-:W3:Y:S01]  /*9140*/  MUFU.EX2 R41, R41 ;  /* 0x0000002900297308 */ /* 0x000ee20000000800 */
[----:B-1----:R-:W-:Y:S01]  /*9150*/  @!P6 FMUL R39, R39, R39 ;  /* 0x000000272727e220 */ /* 0x002fe20000400000 */
[----:B------:R-:W-:-:S02]  /*9160*/  FSETP.GEU.AND P6, PT, R43, -126, PT ;  /* 0xc2fc00002b00780b */ /* 0x000fc40003fce000 */
[----:B------:R-:W-:-:S04]  /*9170*/  @!P5 FMUL R44, R44, 0.5 ;  /* 0x3f0000002c2cd820 */ /* 0x000fc80000400000 */
[----:B------:R-:W1:Y:S01]  /*9180*/  MUFU.EX2 R42, R44 ;  /* 0x0000002c002a7308 */ /* 0x000e620000000800 */
[----:B--2---:R-:W-:Y:S01]  /*9190*/  @!P3 FMUL R40, R40, R40 ;  /* 0x000000282828b220 */ /* 0x004fe20000400000 */
[----:B------:R-:W-:-:S05]  /*91a0*/  FSETP.GEU.AND P3, PT, R46, -126, PT ;  /* 0xc2fc00002e00780b */ /* 0x000fca0003f6e000 */
[----:B------:R-:W-:Y:S01]  /*91b0*/  @!P6 FMUL R43, R43, 0.5 ;  /* 0x3f0000002b2be820 */ /* 0x000fe20000400000 */
[----:B---3--:R-:W-:Y:S01]  /*91c0*/  @!P4 FMUL R41, R41, R41 ;  /* 0x000000292929c220 */ /* 0x008fe20000400000 */
[----:B------:R-:W-:-:S04]  /*91d0*/  FSETP.GEU.AND P4, PT, R45, -126, PT ;  /* 0xc2fc00002d00780b */ /* 0x000fc80003f8e000 */
[----:B------:R-:W2:Y:S02]  /*91e0*/  MUFU.EX2 R43, R43 ;  /* 0x0000002b002b7308 */ /* 0x000ea40000000800 */
[----:B------:R-:W-:Y:S01]  /*91f0*/  @!P3 FMUL R46, R46, 0.5 ;  /* 0x3f0000002e2eb820 */ /* 0x000fe20000400000 */
[----:B-1----:R-:W-:Y:S01]  /*9200*/  @!P5 FMUL R42, R42, R42 ;  /* 0x0000002a2a2ad220 */ /* 0x002fe20000400000 */
[----:B------:R-:W-:-:S04]  /*9210*/  FSETP.GEU.AND P5, PT, R48, -126, PT ;  /* 0xc2fc00003000780b */ /* 0x000fc80003fae000 */
[----:B------:R1:W3:Y:S01]  /*9220*/  MUFU.EX2 R44, R46 ;  /* 0x0000002e002c7308 */ /* 0x0002e20000000800 */
[----:B------:R-:W-:Y:S02]  /*9230*/  WARPGROUP.DEPBAR.LE gsb0, 0x0 ;  /* 0x00008000000079c5 */ /* 0x000fe40000010000 */
[----:B------:R-:W-:Y:S01]  /*9240*/  WARPGROUP.ARRIVE ;  /* 0x00000000000079c5 */ /* 0x000fe20000000000 */
[----:B------:R-:W-:Y:S01]  /*9250*/  @!P4 FMUL R45, R45, 0.5 ;  /* 0x3f0000002d2dc820 */ /* 0x000fe20000400000 */
[----:B--2---:R-:W-:-:S04]  /*9260*/  @!P6 FMUL R43, R43, R43 ;  /* 0x0000002b2b2be220 */ /* 0x004fc80000400000 */
[----:B------:R-:W-:Y:S01]  /*9270*/  HGMMA.64x32x16.F32 R88, R24, gdesc[UR16].tnspB, R88, gsb0 ;  /* 0x4060001018587df0 */ /* 0x000fe20008000858 */
[----:B------:R-:W2:Y:S01]  /*9280*/  MUFU.EX2 R45, R45 ;  /* 0x0000002d002d7308 */ /* 0x000ea20000000800 */
[----:B-1----:R-:W-:Y:S01]  /*9290*/  IADD3 R46, R162, 0x280, RZ ;  /* 0x00000280a22e7810 */ /* 0x002fe20007ffe0ff */
[----:B------:R-:W-:Y:S01]  /*92a0*/  @!P5 FMUL R48, R48, 0.5 ;  /* 0x3f0000003030d820 */ /* 0x000fe20000400000 */
[----:B------:R-:W-:Y:S01]  /*92b0*/  FSETP.GEU.AND P6, PT, R49, -126, PT ;  /* 0xc2fc00003100780b */ /* 0x000fe20003fce000 */
[----:B---3--:R-:W-:Y:S01]  /*92c0*/  @!P3 FMUL R44, R44, R44 ;  /* 0x0000002c2c2cb220 */ /* 0x008fe20000400000 */
[----:B------:R-:W-:-:S03]  /*92d0*/  FSETP.GEU.AND P3, PT, R50, -126, PT ;  /* 0xc2fc00003200780b */ /* 0x000fc60003f6e000 */
[----:B------:R-:W1:Y:S08]  /*92e0*/  MUFU.EX2 R48, R48 ;  /* 0x0000003000307308 */ /* 0x000e700000000800 */
[----:B------:R-:W-:Y:S01]  /*92f0*/  @!P6 FMUL R49, R49, 0.5 ;  /* 0x3f0000003131e820 */ /* 0x000fe20000400000 */
[----:B--2---:R-:W-:Y:S01]  /*9300*/  @!P4 FMUL R45, R45, R45 ;  /* 0x0000002d2d2dc220 */ /* 0x004fe20000400000 */
[----:B------:R-:W-:Y:S01]  /*9310*/  FSETP.GEU.AND P4, PT, R51, -126, PT ;  /* 0xc2fc00003300780b */ /* 0x000fe20003f8e000 */
[----:B------:R-:W-:-:S03]  /*9320*/  @!P3 FMUL R50, R50, 0.5 ;  /* 0x3f0000003232b820 */ /* 0x000fc60000400000 */
[----:B------:R-:W2:Y:S01]  /*9330*/  MUFU.EX2 R49, R49 ;  /* 0x0000003100317308 */ /* 0x000ea20000000800 */
[----:B-1----:R-:W-:Y:S01]  /*9340*/  @!P5 FMUL R48, R48, R48 ;  /* 0x000000303030d220 */ /* 0x002fe20000400000 */
[----:B------:R-:W-:-:S06]  /*9350*/  FSETP.GEU.AND P5, PT, R52, -126, PT ;  /* 0xc2fc00003400780b */ /* 0x000fcc0003fae000 */
[----:B------:R-:W1:Y:S01]  /*9360*/  MUFU.EX2 R50, R50 ;  /* 0x0000003200327308 */ /* 0x000e620000000800 */
[----:B------:R-:W-:Y:S01]  /*9370*/  @!P4 FMUL R51, R51, 0.5 ;  /* 0x3f0000003333c820 */ /* 0x000fe20000400000 */
[----:B--2---:R-:W-:Y:S01]  /*9380*/  @!P6 FMUL R49, R49, R49 ;  /* 0x000000313131e220 */ /* 0x004fe20000400000 */
[----:B------:R-:W-:-:S04]  /*9390*/  FSETP.GEU.AND P6, PT, R150, -126, PT ;  /* 0xc2fc00009600780b */ /* 0x000fc80003fce000 */
[----:B------:R-:W-:Y:S01]  /*93a0*/  @!P5 FMUL R52, R52, 0.5 ;  /* 0x3f0000003434d820 */ /* 0x000fe20000400000 */
[----:B-1----:R-:W-:-:S05]  /*93b0*/  @!P3 FMUL R50, R50, R50 ;  /* 0x000000323232b220 */ /* 0x002fca0000400000 */
[----:B------:R-:W1:Y:S01]  /*93c0*/  MUFU.EX2 R52, R52 ;  /* 0x0000003400347308 */ /* 0x000e620000000800 */
[----:B------:R-:W-:Y:S02]  /*93d0*/  WARPGROUP.DEPBAR.LE gsb0, 0x0 ;  /* 0x00008000000079c5 */ /* 0x000fe40000010000 */
[----:B------:R-:W-:Y:S01]  /*93e0*/  WARPGROUP.ARRIVE ;  /* 0x00000000000079c5 */ /* 0x000fe20000000000 */
[----:B------:R-:W-:-:S05]  /*93f0*/  @!P6 FMUL R150, R150, 0.5 ;  /* 0x3f0000009696e820 */ /* 0x000fca0000400000 */
[----:B------:R-:W-:Y:S01]  /*9400*/  HGMMA.64x32x16.F32 R72, R24, gdesc[UR24].tnspB, R72, gsb0 ;  /* 0x4060001818487df0 */ /* 0x000fe20008000848 */
[----:B-1----:R-:W-:Y:S02]  /*9410*/  @!P5 FMUL R52, R52, R52 ;  /* 0x000000343434d220 */ /* 0x002fe40000400000 */
[----:B------:R-:W-:Y:S02]  /*9420*/  WARPGROUP.DEPBAR.LE gsb0, 0x0 ;  /* 0x00008000000079c5 */ /* 0x000fe40000010000 */
[----:B------:R-:W-:-:S06]  /*9430*/  WARPGROUP.ARRIVE ;  /* 0x00000000000079c5 */ /* 0x000fcc0000000000 */
[----:B------:R-:W-:Y:S03]  /*9440*/  HGMMA.64x32x16.F32 R56, R24, gdesc[UR28].tnspB, R56, gsb0 ;  /* 0x4060001c18387df0 */ /* 0x000fe60008000838 */
[----:B------:R-:W-:Y:S02]  /*9450*/  WARPGROUP.DEPBAR.LE gsb0, 0x0 ;  /* 0x00008000000079c5 */ /* 0x000fe40000010000 */
[----:B------:R-:W-:Y:S01]  /*9460*/  IADD3 R24, R162, 0x140, RZ ;  /* 0x00000140a2187810 */ /* 0x000fe20007ffe0ff */
[----:B------:R-:W-:Y:S01]  /*9470*/  IMAD.MOV.U32 R27, RZ, RZ, -0x7fffffe0 ;  /* 0x80000020ff1b7424 */ /* 0x000fe200078e00ff */
[----:B------:R-:W-:Y:S02]  /*9480*/  MOV R25, 0x80000020 ;  /* 0x8000002000197802 */ /* 0x000fe40000000f00 */
[----:B------:R-:W-:Y:S01]  /*9490*/  R2UR UR10, R24 ;  /* 0x00000000180a72ca */ /* 0x000fe200000e0000 */
[C---:B------:R-:W-:Y:S01]  /*94a0*/  VIADD R24, R162.reuse, 0x240 ;  /* 0x00000240a2187836 */ /* 0x040fe20000000000 */
[----:B------:R-:W-:Y:S01]  /*94b0*/  R2UR UR11, R25 ;  /* 0x00000000190b72ca */ /* 0x000fe200000e0000 */
[----:B------:R-:W-:Y:S01]  /*94c0*/  IMAD.MOV.U32 R25, RZ, RZ, -0x7fffffe0 ;  /* 0x80000020ff197424 */ /* 0x000fe200078e00ff */
[----:B------:R-:W-:-:S02]  /*94d0*/  IADD3 R26, R162, 0x340, RZ ;  /* 0x00000340a21a7810 */ /* 0x000fc40007ffe0ff */
[----:B------:R-:W-:Y:S02]  /*94e0*/  R2UR UR18, R24 ;  /* 0x00000000181272ca */ /* 0x000fe400000e0000 */
[----:B------:R-:W-:Y:S02]  /*94f0*/  R2UR UR19, R25 ;  /* 0x00000000191372ca */ /* 0x000fe400000e0000 */
[----:B------:R-:W-:Y:S02]  /*9500*/  IADD3 R24, R162, 0x440, RZ ;  /* 0x00000440a2187810 */ /* 0x000fe40007ffe0ff */
[----:B------:R-:W-:Y:S02]  /*9510*/  MOV R25, 0x80000020 ;  /* 0x8000002000197802 */ /* 0x000fe40000000f00 */
[----:B------:R-:W-:Y:S02]  /*9520*/  R2UR UR26, R26 ;  /* 0x000000001a1a72ca */ /* 0x000fe400000e0000 */
[----:B------:R-:W-:-:S02]  /*9530*/  R2UR UR27, R27 ;  /* 0x000000001b1b72ca */ /* 0x000fc400000e0000 */
[----:B------:R-:W-:Y:S02]  /*9540*/  R2UR UR30, R24 ;  /* 0x00000000181e72ca */ /* 0x000fe400000e0000 */
[----:B------:R-:W-:Y:S02]  /*9550*/  R2UR UR31, R25 ;  /* 0x00000000191f72ca */ /* 0x000fe400000e0000 */
[----:B------:R-:W-:Y:S01]  /*9560*/  F2FP.F16.F32.PACK_AB R24, R31, R30 ;  /* 0x0000001e1f18723e */ /* 0x000fe200000000ff */
[----:B------:R-:W-:Y:S01]  /*9570*/  FADD R30, R155, R30 ;  /* 0x0000001e9b1e7221 */ /* 0x000fe20000000000 */
[----:B------:R-:W-:Y:S01]  /*9580*/  F2FP.F16.F32.PACK_AB R25, R33, R32 ;  /* 0x000000202119723e */ /* 0x000fe200000000ff */
[----:B------:R-:W-:Y:S01]  /*9590*/  FADD R32, R29, R32 ;  /* 0x000000201d207221 */ /* 0x000fe20000000000 */
[----:B------:R-:W-:Y:S01]  /*95a0*/  F2FP.F16.F32.PACK_AB R26, R35, R34 ;  /* 0x00000022231a723e */ /* 0x000fe200000000ff */
[----:B------:R-:W-:Y:S01]  /*95b0*/  FADD R31, R30, R31 ;  /* 0x0000001f1e1f7221 */ /* 0x000fe20000000000 */
[----:B------:R-:W-:Y:S01]  /*95c0*/  F2FP.F16.F32.PACK_AB R27, R37, R36 ;  /* 0x00000024251b723e */ /* 0x000fe200000000ff */
[----:B------:R-:W-:-:S02]  /*95d0*/  FADD R33, R32, R33 ;  /* 0x0000002120217221 */ /* 0x000fc40000000000 */
[----:B------:R-:W-:Y:S01]  /*95e0*/  FADD R34, R31, R34 ;  /* 0x000000221f227221 */ /* 0x000fe20000000000 */
[----:B------:R-:W-:Y:S01]  /*95f0*/  WARPGROUP.ARRIVE ;  /* 0x00000000000079c5 */ /* 0x000fe20000000000 */
[----:B------:R-:W-:Y:S02]  /*9600*/  FADD R36, R33, R36 ;  /* 0x0000002421247221 */ /* 0x000fe40000000000 */
[----:B------:R-:W-:Y:S02]  /*9610*/  FADD R35, R34, R35 ;  /* 0x0000002322237221 */ /* 0x000fe40000000000 */
[----:B------:R-:W-:Y:S01]  /*9620*/  FADD R37, R36, R37 ;  /* 0x0000002524257221 */ /* 0x000fe20000000000 */
[----:B------:R-:W-:Y:S03]  /*9630*/  HGMMA.64x32x16.F32 R120, R24, gdesc[UR4].tnspB, R120, gsb0 ;  /* 0x4060000418787df0 */ /* 0x000fe60008000878 */
[----:B------:R-:W-:-:S02]  /*9640*/  WARPGROUP.DEPBAR.LE gsb0, 0x0 ;  /* 0x00008000000079c5 */ /* 0x000fc40000010000 */
[----:B------:R-:W-:-:S06]  /*9650*/  WARPGROUP.ARRIVE ;  /* 0x00000000000079c5 */ /* 0x000fcc0000000000 */
[----:B------:R-:W-:Y:S03]  /*9660*/  HGMMA.64x32x16.F32 R104, R24, gdesc[UR8].tnspB, R104, gsb0 ;  /* 0x4060000818687df0 */ /* 0x000fe60008000868 */
[----:B------:R-:W-:Y:S02]  /*9670*/  WARPGROUP.DEPBAR.LE gsb0, 0x0 ;  /* 0x00008000000079c5 */ /* 0x000fe40000010000 */
[----:B------:R-:W-:-:S06]  /*9680*/  WARPGROUP.ARRIVE ;  /* 0x00000000000079c5 */ /* 0x000fcc0000000000 */
[----:B------:R-:W-:Y:S01]  /*9690*/  HGMMA.64x32x16.F32 R88, R24, gdesc[UR16].tnspB, R88, gsb0 ;  /* 0x4060001018587df0 */ /* 0x000fe20008000858 */
[----:B------:R-:W-:Y:S01]  /*96a0*/  R2UR UR18, R46 ;  /* 0x000000002e1272ca */ /* 0x000fe200000e0000 */
[----:B------:R-:W-:Y:S01]  /*96b0*/  FFMA R46, R54, R149, -R152 ;  /* 0x00000095362e7223 */ /* 0x000fe20000000898 */
[----:B------:R-:W-:Y:S02]  /*96c0*/  R2UR UR19, R47 ;  /* 0x000000002f1372ca */ /* 0x000fe400000e0000 */
[----:B------:R-:W1:Y:S02]  /*96d0*/  MUFU.EX2 R47, R51 ;  /* 0x00000033002f7308 */ /* 0x000e640000000800 */
[----:B------:R-:W-:-:S06]  /*96e0*/  FSETP.GEU.AND P3, PT, R46, -126, PT ;  /* 0xc2fc00002e00780b */ /* 0x000fcc0003f6e000 */
[----:B------:R-:W2:Y:S07]  /*96f0*/  MUFU.EX2 R51, R150 ;  /* 0x0000009600337308 */ /* 0x000eae0000000800 */
[----:B------:R-:W-:Y:S01]  /*9700*/  @!P3 FMUL R46, R46, 0.5 ;  /* 0x3f0000002e2eb820 */ /* 0x000fe20000400000 */
[----:B-1----:R-:W-:Y:S01]  /*9710*/  @!P4 FMUL R47, R47, R47 ;  /* 0x0000002f2f2fc220 */ /* 0x002fe20000400000 */
[----:B------:R-:W-:-:S04]  /*9720*/  FSETP.GEU.AND P4, PT, R55, -126, PT ;  /* 0xc2fc00003700780b */ /* 0x000fc80003f8e000 */
[----:B------:R-:W1:Y:S01]  /*9730*/  MUFU.EX2 R46, R46 ;  /* 0x0000002e002e7308 */ /* 0x000e620000000800 */
[----:B--2---:R-:W-:-:S08]  /*9740*/  @!P6 FMUL R51, R51, R51 ;  /* 0x000000333333e220 */ /* 0x004fd00000400000 */
[----:B------:R-:W-:-:S04]  /*9750*/  @!P4 FMUL R55, R55, 0.5 ;  /* 0x3f0000003737c820 */ /* 0x000fc80000400000 */
[----:B------:R-:W2:Y:S01]  /*9760*/  MUFU.EX2 R53, R55 ;  /* 0x0000003700357308 */ /* 0x000ea20000000800 */
[----:B-1----:R-:W-:Y:S01]  /*9770*/  @!P3 FMUL R46, R46, R46 ;  /* 0x0000002e2e2eb220 */ /* 0x002fe20000400000 */
[----:B------:R-:W-:Y:S02]  /*9780*/  WARPGROUP.DEPBAR.LE gsb0, 0x0 ;  /* 0x00008000000079c5 */ /* 0x000fe40000010000 */
[----:B------:R-:W-:Y:S01]  /*9790*/  WARPGROUP.ARRIVE ;  /* 0x00000000000079c5 */ /* 0x000fe20000000000 */
[----:B--2---:R-:W-:-:S05]  /*97a0*/  @!P4 FMUL R53, R53, R53 ;  /* 0x000000353535c220 */ /* 0x004fca0000400000 */
[----:B------:R-:W-:Y:S03]  /*97b0*/  HGMMA.64x32x16.F32 R72, R24, gdesc[UR24].tnspB, R72, gsb0 ;  /* 0x4060001818487df0 */ /* 0x000fe60008000848 */
[----:B------:R-:W-:Y:S02]  /*97c0*/  WARPGROUP.DEPBAR.LE gsb0, 0x0 ;  /* 0x00008000000079c5 */ /* 0x000fe40000010000 */
[----:B------:R-:W-:-:S06]  /*97d0*/  WARPGROUP.ARRIVE ;  /* 0x00000000000079c5 */ /* 0x000fcc0000000000 */
[----:B------:R-:W-:Y:S03]  /*97e0*/  HGMMA.64x32x16.F32 R56, R24, gdesc[UR28].tnspB, R56, gsb0 ;  /* 0x4060001c18387df0 */ /* 0x000fe60008000838 */
[----:B------:R-:W-:Y:S02]  /*97f0*/  WARPGROUP.DEPBAR.LE gsb0, 0x0 ;  /* 0x00008000000079c5 */ /* 0x000fe40000010000 */
[C---:B------:R-:W-:Y:S01]  /*9800*/  VIADD R24, R162.reuse, 0x80 ;  /* 0x00000080a2187836 */ /* 0x040fe20000000000 */
[----:B------:R-:W-:Y:S01]  /*9810*/  MOV R25, 0x80000020 ;  /* 0x8000002000197802 */ /* 0x000fe20000000f00 */
[----:B------:R-:W-:Y:S01]  /*9820*/  IMAD.MOV.U32 R27, RZ, RZ, -0x7fffffe0 ;  /* 0x80000020ff1b7424 */ /* 0x000fe200078e00ff */
[----:B------:R-:W-:Y:S02]  /*9830*/  IADD3 R26, R162, 0x380, RZ ;  /* 0x00000380a21a7810 */ /* 0x000fe40007ffe0ff */
[----:B------:R-:W-:Y:S01]  /*9840*/  R2UR UR6, R24 ;  /* 0x00000000180672ca */ /* 0x000fe200000e0000 */
[----:B------:R-:W-:Y:S01]  /*9850*/  VIADD R24, R162, 0x180 ;  /* 0x00000180a2187836 */ /* 0x000fe20000000000 */
[----:B------:R-:W-:Y:S01]  /*9860*/  R2UR UR7, R25 ;  /* 0x00000000190772ca */ /* 0x000fe200000e0000 */
[----:B------:R-:W-:Y:S01]  /*9870*/  IMAD.MOV.U32 R25, RZ, RZ, -0x7fffffe0 ;  /* 0x80000020ff197424 */ /* 0x000fe200078e00ff */
[----:B------:R-:W-:-:S02]  /*9880*/  R2UR UR26, R26 ;  /* 0x000000001a1a72ca */ /* 0x000fc400000e0000 */
[----:B------:R-:W-:Y:S01]  /*9890*/  R2UR UR10, R24 ;  /* 0x00000000180a72ca */ /* 0x000fe200000e0000 */
[----:B------:R-:W-:Y:S01]  /*98a0*/  VIADD R24, R162, 0x480 ;  /* 0x00000480a2187836 */ /* 0x000fe20000000000 */
[----:B------:R-:W-:Y:S02]  /*98b0*/  R2UR UR11, R25 ;  /* 0x00000000190b72ca */ /* 0x000fe400000e0000 */
[----:B------:R-:W-:Y:S02]  /*98c0*/  MOV R25, 0x80000020 ;  /* 0x8000002000197802 */ /* 0x000fe40000000f00 */
[----:B------:R-:W-:Y:S02]  /*98d0*/  R2UR UR27, R27 ;  /* 0x000000001b1b72ca */ /* 0x000fe400000e0000 */
[----:B------:R-:W-:Y:S02]  /*98e0*/  R2UR UR30, R24 ;  /* 0x00000000181e72ca */ /* 0x000fe400000e0000 */
[----:B------:R-:W-:-:S02]  /*98f0*/  R2UR UR31, R25 ;  /* 0x00000000191f72ca */ /* 0x000fc400000e0000 */
[----:B------:R-:W-:Y:S01]  /*9900*/  F2FP.F16.F32.PACK_AB R24, R39, R38 ;  /* 0x000000262718723e */ /* 0x000fe200000000ff */
[----:B------:R-:W-:Y:S01]  /*9910*/  FADD R38, R35, R38 ;  /* 0x0000002623267221 */ /* 0x000fe20000000000 */
[----:B------:R-:W-:Y:S01]  /*9920*/  F2FP.F16.F32.PACK_AB R25, R41, R40 ;  /* 0x000000282919723e */ /* 0x000fe200000000ff */
[----:B------:R-:W-:Y:S01]  /*9930*/  FADD R40, R37, R40 ;  /* 0x0000002825287221 */ /* 0x000fe20000000000 */
[----:B------:R-:W-:Y:S01]  /*9940*/  F2FP.F16.F32.PACK_AB R26, R43, R42 ;  /* 0x0000002a2b1a723e */ /* 0x000fe200000000ff */
[----:B------:R-:W-:Y:S01]  /*9950*/  FADD R39, R38, R39 ;  /* 0x0000002726277221 */ /* 0x000fe20000000000 */
[----:B------:R-:W-:Y:S01]  /*9960*/  F2FP.F16.F32.PACK_AB R27, R45, R44 ;  /* 0x0000002c2d1b723e */ /* 0x000fe200000000ff */
[----:B------:R-:W-:Y:S02]  /*9970*/  FADD R41, R40, R41 ;  /* 0x0000002928297221 */ /* 0x000fe40000000000 */
[----:B------:R-:W-:Y:S01]  /*9980*/  FADD R42, R39, R42 ;  /* 0x0000002a272a7221 */ /* 0x000fe20000000000 */
[----:B------:R-:W-:Y:S01]  /*9990*/  WARPGROUP.ARRIVE ;  /* 0x00000000000079c5 */ /* 0x000fe20000000000 */
[----:B------:R-:W-:-:S02]  /*99a0*/  FADD R44, R41, R44 ;  /* 0x0000002c292c7221 */ /* 0x000fc40000000000 */
[----:B------:R-:W-:Y:S02]  /*99b0*/  FADD R43, R42, R43 ;  /* 0x0000002b2a2b7221 */ /* 0x000fe40000000000 */
[----:B------:R-:W-:Y:S01]  /*99c0*/  FADD R45, R44, R45 ;  /* 0x0000002d2c2d7221 */ /* 0x000fe20000000000 */
[----:B------:R-:W-:Y:S01]  /*99d0*/  HGMMA.64x32x16.F32 R120, R24, gdesc[UR4].tnspB, R120, gsb0 ;  /* 0x4060000418787df0 */ /* 0x000fe20008000878 */
[----:B------:R-:W-:Y:S01]  /*99e0*/  R2UR UR6, R12 ;  /* 0x000000000c0672ca */ /* 0x000fe200000e0000 */
[----:B------:R-:W-:Y:S01]  /*99f0*/  VIADD R12, R162, 0x3c0 ;  /* 0x000003c0a20c7836 */ /* 0x000fe20000000000 */
[----:B------:R-:W-:Y:S01]  /*9a00*/  R2UR UR7, R13 ;  /* 0x000000000d0772ca */ /* 0x000fe200000e0000 */
[----:B------:R-:W-:Y:S01]  /*9a10*/  IMAD.MOV.U32 R13, RZ, RZ, -0x7fffffe0 ;  /* 0x80000020ff0d7424 */ /* 0x000fe200078e00ff */
[----:B------:R-:W-:Y:S02]  /*9a20*/  WARPGROUP.DEPBAR.LE gsb0, 0x0 ;  /* 0x00008000000079c5 */ /* 0x000fe40000010000 */
[----:B------:R-:W-:-:S06]  /*9a30*/  WARPGROUP.ARRIVE ;  /* 0x00000000000079c5 */ /* 0x000fcc0000000000 */
[----:B------:R-:W-:Y:S03]  /*9a40*/  HGMMA.64x32x16.F32 R104, R24, gdesc[UR8].tnspB, R104, gsb0 ;  /* 0x4060000818687df0 */ /* 0x000fe60008000868 */
[----:B------:R-:W-:Y:S02]  /*9a50*/  WARPGROUP.DEPBAR.LE gsb0, 0x0 ;  /* 0x00008000000079c5 */ /* 0x000fe40000010000 */
[----:B------:R-:W-:-:S06]  /*9a60*/  WARPGROUP.ARRIVE ;  /* 0x00000000000079c5 */ /* 0x000fcc0000000000 */
[----:B------:R-:W-:Y:S03]  /*9a70*/  HGMMA.64x32x16.F32 R88, R24, gdesc[UR16].tnspB, R88, gsb0 ;  /* 0x4060001018587df0 */ /* 0x000fe60008000858 */
[----:B------:R-:W-:Y:S02]  /*9a80*/  WARPGROUP.DEPBAR.LE gsb0, 0x0 ;  /* 0x00008000000079c5 */ /* 0x000fe40000010000 */
[----:B------:R-:W-:-:S06]  /*9a90*/  WARPGROUP.ARRIVE ;  /* 0x00000000000079c5 */ /* 0x000fcc0000000000 */
[----:B------:R-:W-:Y:S01]  /*9aa0*/  HGMMA.64x32x16.F32 R72, R24, gdesc[UR24].tnspB, R72, gsb0 ;  /* 0x4060001818487df0 */ /* 0x000fe20008000848 */
[----:B------:R-:W-:Y:S02]  /*9ab0*/  R2UR UR26, R12 ;  /* 0x000000000c1a72ca */ /* 0x000fe400000e0000 */
[----:B------:R-:W-:Y:S01]  /*9ac0*/  R2UR UR27, R13 ;  /* 0x000000000d1b72ca */ /* 0x000fe200000e0000 */
[----:B------:R-:W-:Y:S02]  /*9ad0*/  WARPGROUP.DEPBAR.LE gsb0, 0x0 ;  /* 0x00008000000079c5 */ /* 0x000fe40000010000 */
[----:B------:R-:W-:-:S06]  /*9ae0*/  WARPGROUP.ARRIVE ;  /* 0x00000000000079c5 */ /* 0x000fcc0000000000 */
[----:B------:R-:W-:Y:S01]  /*9af0*/  HGMMA.64x32x16.F32 R56, R24, gdesc[UR28].tnspB, R56, gsb0 ;  /* 0x4060001c18387df0 */ /* 0x000fe20008000838 */
[----:B------:R-:W-:Y:S02]  /*9b00*/  R2UR UR31, R163 ;  /* 0x00000000a31f72ca */ /* 0x000fe400000e0000 */
[----:B------:R-:W-:Y:S02]  /*9b10*/  WARPGROUP.DEPBAR.LE gsb0, 0x0 ;  /* 0x00008000000079c5 */ /* 0x000fe40000010000 */
[C---:B------:R-:W-:Y:S02]  /*9b20*/  IADD3 R24, R162.reuse, 0x1c0, RZ ;  /* 0x000001c0a2187810 */ /* 0x040fe40007ffe0ff */
[C---:B------:R-:W-:Y:S01]  /*9b30*/  IADD3 R26, R162.reuse, 0x2c0, RZ ;  /* 0x000002c0a21a7810 */ /* 0x040fe20007ffe0ff */
[----:B------:R-:W-:Y:S01]  /*9b40*/  VIADD R162, R162, 0x4c0 ;  /* 0x000004c0a2a27836 */ /* 0x000fe20000000000 */
[----:B------:R-:W-:Y:S02]  /*9b50*/  MOV R25, 0x80000020 ;  /* 0x8000002000197802 */ /* 0x000fe40000000f00 */
[----:B------:R-:W-:-:S02]  /*9b60*/  MOV R27, 0x80000020 ;  /* 0x80000020001b7802 */ /* 0x000fc40000000f00 */
[----:B------:R-:W-:Y:S02]  /*9b70*/  R2UR UR10, R24 ;  /* 0x00000000180a72ca */ /* 0x000fe400000e0000 */
[----:B------:R-:W-:Y:S02]  /*9b80*/  R2UR UR11, R25 ;  /* 0x00000000190b72ca */ /* 0x000fe400000e0000 */
        /* <DEDUP_REMOVED lines=9> */
[----:B------:R-:W-:Y:S01]  /*9c20*/  FADD R47, R50, R47 ;  /* 0x0000002f322f7221 */ /* 0x000fe20000000000 */
[----:B------:R-:W-:Y:S01]  /*9c30*/  R2UR UR30, R162 ;  /* 0x00000000a21e72ca */ /* 0x000fe200000e0000 */
[----:B------:R-:W-:Y:S01]  /*9c40*/  FADD R52, R49, R52 ;  /* 0x0000003431347221 */ /* 0x000fe20000000000 */
[----:B------:R-:W-:Y:S01]  /*9c50*/  WARPGROUP.ARRIVE ;  /* 0x00000000000079c5 */ /* 0x000fe20000000000 */
[----:B------:R-:W-:-:S02]  /*9c60*/  FADD R12, R47, R46 ;  /* 0x0000002e2f0c7221 */ /* 0x000fc40000000000 */
[----:B------:R-:W-:Y:S02]  /*9c70*/  FADD R13, R52, R51 ;  /* 0x00000033340d7221 */ /* 0x000fe40000000000 */
[----:B------:R-:W-:Y:S01]  /*9c80*/  FADD R12, R12, R53 ;  /* 0x000000350c0c7221 */ /* 0x000fe20000000000 */
[----:B------:R-:W-:Y:S03]  /*9c90*/  HGMMA.64x32x16.F32 R120, R24, gdesc[UR4].tnspB, R120, gsb0 ;  /* 0x4060000418787df0 */ /* 0x000fe60008000878 */
        /* <DEDUP_REMOVED lines=13> */
[----:B------:R-:W-:-:S05]  /*9d70*/  SEL R26, R8, RZ, P2 ;  /* 0x000000ff081a7207 */ /* 0x000fca0001000000 */
[----:B------:R-:W-:-:S05]  /*9d80*/  IMAD R8, R26, 0x8, R15 ;  /* 0x000000081a087824 */ /* 0x000fca00078e020f */
[----:B------:R-:W-:-:S04]  /*9d90*/  PRMT R8, RZ, 0x654, R8 ;  /* 0x00000654ff087816 */ /* 0x000fc80000000008 */
[----:B------:R1:W-:Y:S01]  /*9da0*/  SYNCS.ARRIVE.TRANS64.RED.A1T0 RZ, [R8+URZ], RZ ;  /* 0x000000ff08ff79a7 */ /* 0x0003e2000810043f */
[----:B------:R-:W-:Y:S05]  /*9db0*/  @P1 BRA `(.L_x_46) ;  /* 0x00000004000c1947 */ /* 0x000fea0003800000 */
[----:B------:R-:W-:Y:S01]  /*9dc0*/  ISETP.LT.OR P1, PT, R9, 0x1, !P0 ;  /* 0x000000010900780c */ /* 0x000fe20004721670 */
[----:B------:R-:W-:-:S12]  /*9dd0*/  BSSY B0, `(.L_x_47) ;  /* 0x0000040000007945 */ /* 0x000fd80003800000 */
[----:B------:R-:W-:Y:S05]  /*9de0*/  @P1 BRA `(.L_x_48) ;  /* 0x0000000000f81947 */ /* 0x000fea0003800000 */
[----:B------:R-:W-:Y:S02]  /*9df0*/  ISETP.NE.AND P2, PT, R0, RZ, PT ;  /* 0x000000ff0000720c */ /* 0x000fe40003f45270 */
[----:B-1----:R-:W-:Y:S02]  /*9e00*/  LEA R8, R7, R2, 0x3 ;  /* 0x0000000207087211 */ /* 0x002fe400078e18ff */
[----:B------:R-:W-:-:S09]  /*9e10*/  SHF.L.U32 R25, R6, 0x1f, RZ ;  /* 0x0000001f06197819 */ /* 0x000fd200000006ff */
.L_x_49:
        /* <DEDUP_REMOVED lines=10> */
.L_x_50:
        /* <DEDUP_REMOVED lines=15> */
[C---:B------:R-:W-:Y:S01]  /*9fb0*/  ISETP.NE.AND P1, PT, R7.reuse, 0x4, PT ;  /* 0x000000040700780c */ /* 0x040fe20003f25270 */
[----:B------:R-:W-:Y:S01]  /*9fc0*/  USHF.L.U32 UR51, UR51, 0x6, URZ ;  /* 0x0000000633337899 */ /* 0x000fe2000800063f */
[----:B------:R-:W-:Y:S01]  /*9fd0*/  VIADD R10, R10, 0x1 ;  /* 0x000000010a0a7836 */ /* 0x000fe20000000000 */
        /* <DEDUP_REMOVED lines=30> */
[----:B--2---:R-:W-:Y:S01]  /*a1c0*/  NOP ;  /* 0x0000000000007918 */ /* 0x004fe20000000000 */
.L_x_48:
[----:B------:R-:W-:Y:S05]  /*a1d0*/  BSYNC B0 ;  /* 0x0000000000007941 */ /* 0x000fea0003800000 */
.L_x_47:
[----:B------:R-:W-:-:S07]  /*a1e0*/  IADD3 R9, R9, -0x1, RZ ;  /* 0xffffffff09097810 */ /* 0x000fce0007ffe0ff */
.L_x_46:
[----:B------:R-:W-:Y:S01]  /*a1f0*/  ISETP.GT.AND P3, PT, R147, 0x1, PT ;  /* 0x000000019300780c */ /* 0x000fe20003f64270 */
[----:B------:R-:W-:Y:S01]  /*a200*/  VIADD R19, R19, 0x1 ;  /* 0x0000000113137836 */ /* 0x000fe20000000000 */
[----:B-1----:R-:W-:Y:S01]  /*a210*/  IADD3 R8, R26, 0x1, RZ ;  /* 0x000000011a087810 */ /* 0x002fe20007ffe0ff */
[----:B------:R-:W-:Y:S01]  /*a220*/  VIADD R147, R147, 0xffffffff ;  /* 0xffffffff93937836 */ /* 0x000fe20000000000 */
[----:B------:R-:W-:Y:S01]  /*a230*/  IADD3 R14, R14, 0x40, RZ ;  /* 0x000000400e0e7810 */ /* 0x000fe20007ffe0ff */
[----:B------:R-:W-:Y:S01]  /*a240*/  IMAD.MOV.U32 R149, RZ, RZ, R18 ;  /* 0x000000ffff957224 */ /* 0x000fe200078e0012 */
[----:B------:R-:W-:Y:S02]  /*a250*/  ISETP.NE.AND P1, PT, R19, 0x4, PT ;  /* 0x000000041300780c */ /* 0x000fe40003f25270 */
[----:B------:R-:W-:Y:S02]  /*a260*/  ISETP.NE.AND P2, PT, R8, 0x4, PT ;  /* 0x000000040800780c */ /* 0x000fe40003f45270 */
[----:B------:R-:W-:-:S02]  /*a270*/  SEL R24, RZ, 0x1, P1 ;  /* 0x00000001ff187807 */ /* 0x000fc40000800000 */
[----:B------:R-:W-:Y:S02]  /*a280*/  MOV R148, R17 ;  /* 0x0000001100947202 */ /* 0x000fe40000000f00 */
[----:B------:R-:W-:Y:S02]  /*a290*/  LOP3.LUT R5, R5, R24, RZ, 0x3c, !PT ;  /* 0x0000001805057212 */ /* 0x000fe400078e3cff */
[----:B------:R-:W-:Y:S02]  /*a2a0*/  SEL R19, R19, RZ, P1 ;  /* 0x000000ff13137207 */ /* 0x000fe40000800000 */
[----:B------:R-:W-:Y:S01]  /*a2b0*/  SEL R8, R8, RZ, P2 ;  /* 0x000000ff08087207 */ /* 0x000fe20001000000 */
[----:B------:R-:W-:Y:S06]  /*a2c0*/  @P3 BRA `(.L_x_51) ;  /* 0xffffffcc00003947 */ /* 0x000fec000383ffff */
.L_x_37:
[----:B------:R-:W-:Y:S05]  /*a2d0*/  WARPSYNC.ALL ;  /* 0x0000000000007948 */ /* 0x000fea0003800000 */
[----:B------:R-:W2:Y:S01]  /*a2e0*/  SHFL.BFLY PT, R0, R13, 0x1, 0x1f ;  /* 0x0c201f000d007f89 */ /* 0x000ea200000e0000 */
[----:B------:R-:W-:Y:S01]  /*a2f0*/  BSSY B0, `(.L_x_52) ;  /* 0x0000022000007945 */ /* 0x000fe20003800000 */
[----:B------:R-:W-:Y:S01]  /*a300*/  IMAD.MOV.U32 R7, RZ, RZ, 0x7f800000 ;  /* 0x7f800000ff077424 */ /* 0x000fe200078e00ff */
[----:B------:R-:W-:Y:S01]  /*a310*/  MOV R9, 0x3f800000 ;  /* 0x3f80000000097802 */ /* 0x000fe20000000f00 */
[----:B------:R-:W3:Y:S01]  /*a320*/  SHFL.BFLY PT, R3, R12, 0x1, 0x1f ;  /* 0x0c201f000c037f89 */ /* 0x000ee200000e0000 */
[----:B------:R-:W-:Y:S01]  /*a330*/  MOV R6, 0x7f800000 ;  /* 0x7f80000000067802 */ /* 0x000fe20000000f00 */
[----:B--2---:R-:W-:Y:S01]  /*a340*/  FADD R0, R0, R13 ;  /* 0x0000000d00007221 */ /* 0x004fe20000000000 */
[----:B---3--:R-:W-:-:S04]  /*a350*/  FADD R14, R3, R12 ;  /* 0x0000000c030e7221 */ /* 0x008fc80000000000 */
[----:B------:R-:W2:Y:S01]  /*a360*/  SHFL.BFLY PT, R5, R0, 0x2, 0x1f ;  /* 0x0c401f0000057f89 */ /* 0x000ea200000e0000 */
[----:B------:R-:W-:-:S03]  /*a370*/  IMAD.MOV.U32 R3, RZ, RZ, 0x3f800000 ;  /* 0x3f800000ff037424 */ /* 0x000fc600078e00ff */
[----:B------:R-:W3:Y:S01]  /*a380*/  SHFL.BFLY PT, R15, R14, 0x2, 0x1f ;  /* 0x0c401f000e0f7f89 */ /* 0x000ee200000e0000 */
[C---:B--2---:R-:W-:Y:S01]  /*a390*/  FSETP.NE.AND P0, PT, R0.reuse, -R5, PT ;  /* 0x800000050000720b */ /* 0x044fe20003f05000 */
[----:B------:R-:W-:Y:S01]  /*a3a0*/  FADD R0, R0, R5 ;  /* 0x0000000500007221 */ /* 0x000fe20000000000 */
[----:B---3--:R-:W-:-:S11]  /*a3b0*/  FADD R8, R14, R15 ;  /* 0x0000000f0e087221 */ /* 0x008fd60000000000 */
[----:B------:R-:W-:Y:S05]  /*a3c0*/  @!P0 BRA `(.L_x_53) ;  /* 0x0000000000508947 */ /* 0x000fea0003800000 */
[----:B------:R-:W-:Y:S01]  /*a3d0*/  VIADD R3, R0, 0x1800000 ;  /* 0x0180000000037836 */ /* 0x000fe20000000000 */
[----:B------:R-:W-:Y:S04]  /*a3e0*/  BSSY B1, `(.L_x_54) ;  /* 0x000000b000017945 */ /* 0x000fe80003800000 */
[----:B------:R-:W-:-:S04]  /*a3f0*/  LOP3.LUT R3, R3, 0x7f800000, RZ, 0xc0, !PT ;  /* 0x7f80000003037812 */ /* 0x000fc800078ec0ff */
[----:B------:R-:W-:-:S13]  /*a400*/  ISETP.GT.U32.AND P0, PT, R3, 0x1ffffff, PT ;  /* 0x01ffffff0300780c */ /* 0x000fda0003f04070 */
[----:B------:R-:W-:Y:S05]  /*a410*/  @P0 BRA `(.L_x_55) ;  /* 0x00000000000c0947 */ /* 0x000fea0003800000 */
[----:B------:R-:W-:-:S07]  /*a420*/  MOV R4, 0xa440 ;  /* 0x0000a44000047802 */ /* 0x000fce0000000f00 */
[----:B-1----:R-:W-:Y:S05]  /*a430*/  CALL.REL.NOINC `($__internal_0_$__cuda_sm20_rcp_rn_f32_slowpath) ;  /* 0x0000001c00507944 */ /* 0x002fea0003c00000 */
[----:B------:R-:W-:Y:S05]  /*a440*/  BRA `(.L_x_56) ;  /* 0x0000000000107947 */ /* 0x000fea0003800000 */
.L_x_55:
[----:B------:R-:W2:Y:S02]  /*a450*/  MUFU.RCP R3, R0 ;  /* 0x0000000000037308 */ /* 0x000ea40000001000 */
[----:B--2---:R-:W-:-:S04]  /*a460*/  FFMA R4, R0, R3, -1 ;  /* 0xbf80000000047423 */ /* 0x004fc80000000003 */
[----:B------:R-:W-:-:S04]  /*a470*/  FADD.FTZ R4, -R4, -RZ ;  /* 0x800000ff04047221 */ /* 0x000fc80000010100 */
[----:B------:R-:W-:-:S07]  /*a480*/  FFMA R3, R3, R4, R3 ;  /* 0x0000000403037223 */ /* 0x000fce0000000003 */
.L_x_56:
[----:B------:R-:W-:Y:S05]  /*a490*/  BSYNC B1 ;  /* 0x0000000000017941 */ /* 0x000fea0003800000 */
.L_x_54:
[----:B------:R-:W-:Y:S01]  /*a4a0*/  FSETP.GEU.AND P0, PT, |R0|, 1.175494350822287508e-38, PT ;  /* 0x008000000000780b */ /* 0x000fe20003f0e200 */
[----:B------:R-:W-:-:S12]  /*a4b0*/  ULDC UR6, c[0x0][0x600] ;  /* 0x0001800000067ab9 */ /* 0x000fd80000000800 */
[----:B------:R-:W-:-:S04]  /*a4c0*/  @!P0 FMUL R0, R0, 16777216 ;  /* 0x4b80000000008820 */ /* 0x000fc80000400000 */
[----:B------:R-:W2:Y:S02]  /*a4d0*/  MUFU.LG2 R4, R0 ;  /* 0x0000000000047308 */ /* 0x000ea40000000c00 */
[----:B--2---:R-:W-:-:S04]  /*a4e0*/  @!P0 FADD R4, R4, -24 ;  /* 0xc1c0000004048421 */ /* 0x004fc80000000000 */
[----:B------:R-:W-:-:S04]  /*a4f0*/  FMUL R5, R4, 0.69314718246459960938 ;  /* 0x3f31721804057820 */ /* 0x000fc80000400000 */
[----:B------:R-:W-:-:S07]  /*a500*/  FFMA R6, R18, UR6, R5 ;  /* 0x0000000612067c23 */ /* 0x000fce0008000005 */
.L_x_53:
[----:B------:R-:W-:Y:S05]  /*a510*/  BSYNC B0 ;  /* 0x0000000000007941 */ /* 0x000fea0003800000 */
.L_x_52:
[----:B------:R-:W-:Y:S01]  /*a520*/  FSETP.NE.AND P0, PT, R14, -R15, PT ;  /* 0x8000000f0e00720b */ /* 0x000fe20003f05000 */
[----:B------:R-:W-:Y:S01]  /*a530*/  ULDC UR4, c[0x0][0x608] ;  /* 0x0001820000047ab9 */ /* 0x000fe20000000800 */
[----:B------:R-:W-:Y:S01]  /*a540*/  BSSY B0, `(.L_x_57) ;  /* 0x0000041000007945 */ /* 0x000fe20003800000 */
[----:B------:R-:W-:-:S04]  /*a550*/  FMUL R3, R3, UR4 ;  /* 0x0000000403037c20 */ /* 0x000fc80008400000 */
        /* <DEDUP_REMOVED lines=40> */
[----:B------:R-:W-:Y:S06]  /*a7e0*/  @!P0 BRA `(.L_x_58) ;  /* 0x0000000000588947 */ /* 0x000fec0003800000 */
[----:B------:R-:W-:Y:S01]  /*a7f0*/  IADD3 R0, R8, 0x1800000, RZ ;  /* 0x0180000008007810 */ /* 0x000fe20007ffe0ff */
[----:B------:R-:W-:Y:S03]  /*a800*/  BSSY B1, `(.L_x_59) ;  /* 0x000000d000017945 */ /* 0x000fe60003800000 */
[----:B------:R-:W-:-:S04]  /*a810*/  LOP3.LUT R0, R0, 0x7f800000, RZ, 0xc0, !PT ;  /* 0x7f80000000007812 */ /* 0x000fc800078ec0ff */
[----:B------:R-:W-:-:S13]  /*a820*/  ISETP.GT.U32.AND P0, PT, R0, 0x1ffffff, PT ;  /* 0x01ffffff0000780c */ /* 0x000fda0003f04070 */
[----:B------:R-:W-:Y:S05]  /*a830*/  @P0 BRA `(.L_x_60) ;  /* 0x0000000000140947 */ /* 0x000fea0003800000 */
[----:B------:R-:W-:Y:S01]  /*a840*/  IMAD.MOV.U32 R0, RZ, RZ, R8 ;  /* 0x000000ffff007224 */ /* 0x000fe200078e0008 */
[----:B------:R-:W-:-:S07]  /*a850*/  MOV R4, 0xa870 ;  /* 0x0000a87000047802 */ /* 0x000fce0000000f00 */
[----:B-1----:R-:W-:Y:S05]  /*a860*/  CALL.REL.NOINC `($__internal_0_$__cuda_sm20_rcp_rn_f32_slowpath) ;  /* 0x0000001800447944 */ /* 0x002fea0003c00000 */
[----:B------:R-:W-:Y:S01]  /*a870*/  MOV R9, R3 ;  /* 0x0000000300097202 */ /* 0x000fe20000000f00 */
[----:B------:R-:W-:Y:S06]  /*a880*/  BRA `(.L_x_61) ;  /* 0x0000000000107947 */ /* 0x000fec0003800000 */
.L_x_60:
[----:B------:R-:W2:Y:S02]  /*a890*/  MUFU.RCP R9, R8 ;  /* 0x0000000800097308 */ /* 0x000ea40000001000 */
[----:B--2---:R-:W-:-:S04]  /*a8a0*/  FFMA R0, R8, R9, -1 ;  /* 0xbf80000008007423 */ /* 0x004fc80000000009 */
[----:B------:R-:W-:-:S04]  /*a8b0*/  FADD.FTZ R0, -R0, -RZ ;  /* 0x800000ff00007221 */ /* 0x000fc80000010100 */
[----:B------:R-:W-:-:S07]  /*a8c0*/  FFMA R9, R9, R0, R9 ;  /* 0x0000000009097223 */ /* 0x000fce0000000009 */
.L_x_61:
[----:B------:R-:W-:Y:S05]  /*a8d0*/  BSYNC B1 ;  /* 0x0000000000017941 */ /* 0x000fea0003800000 */
.L_x_59:
[----:B------:R-:W-:Y:S01]  /*a8e0*/  FSETP.GEU.AND P0, PT, |R8|, 1.175494350822287508e-38, PT ;  /* 0x008000000800780b */ /* 0x000fe20003f0e200 */
[----:B------:R-:W-:-:S12]  /*a8f0*/  ULDC UR4, c[0x0][0x600] ;  /* 0x0001800000047ab9 */ /* 0x000fd80000000800 */
[----:B------:R-:W-:-:S04]  /*a900*/  @!P0 FMUL R8, R8, 16777216 ;  /* 0x4b80000008088820 */ /* 0x000fc80000400000 */
[----:B------:R-:W2:Y:S02]  /*a910*/  MUFU.LG2 R0, R8 ;  /* 0x0000000800007308 */ /* 0x000ea40000000c00 */
[----:B--2---:R-:W-:-:S04]  /*a920*/  @!P0 FADD R0, R0, -24 ;  /* 0xc1c0000000008421 */ /* 0x004fc80000000000 */
[----:B------:R-:W-:-:S04]  /*a930*/  FMUL R0, R0, 0.69314718246459960938 ;  /* 0x3f31721800007820 */ /* 0x000fc80000400000 */
[----:B------:R-:W-:-:S07]  /*a940*/  FFMA R7, R17, UR4, R0 ;  /* 0x0000000411077c23 */ /* 0x000fce0008000000 */
.L_x_58:
[----:B------:R-:W-:Y:S05]  /*a950*/  BSYNC B0 ;  /* 0x0000000000007941 */ /* 0x000fea0003800000 */
.L_x_57:
[C---:B------:R-:W-:Y:S01]  /*a960*/  LOP3.LUT P0, RZ, R16.reuse, 0x3, RZ, 0xc0, !PT ;  /* 0x0000000310ff7812 */ /* 0x040fe2000780c0ff */
[----:B------:R-:W-:Y:S01]  /*a970*/  ULDC UR4, c[0x0][0x608] ;  /* 0x0001820000047ab9 */ /* 0x000fe20000000800 */
[----:B------:R-:W-:Y:S01]  /*a980*/  LOP3.LUT R18, R16, 0x7f, RZ, 0xc0, !PT ;  /* 0x0000007f10127812 */ /* 0x000fe200078ec0ff */
[----:B------:R-:W-:Y:S01]  /*a990*/  FMUL R9, R9, UR4 ;  /* 0x0000000409097c20 */ /* 0x000fe20008400000 */
[----:B------:R-:W-:Y:S01]  /*a9a0*/  ULDC.64 UR6, c[0x0][0x208] ;  /* 0x0000820000067ab9 */ /* 0x000fe20000000a00 */
[----:B------:R-:W-:Y:S01]  /*a9b0*/  BSSY B0, `(.L_x_62) ;  /* 0x000002e000007945 */ /* 0x000fe20003800000 */
[----:B------:R-:W-:Y:S01]  /*a9c0*/  SHF.R.U32.HI R19, RZ, 0x5, R18 ;  /* 0x00000005ff137819 */ /* 0x000fe20000011612 */
        /* <DEDUP_REMOVED lines=24> */
[----:B------:R-:W-:Y:S06]  /*ab50*/  @P0 BRA `(.L_x_63) ;  /* 0x00000000004c0947 */ /* 0x000fec0003800000 */
[----:B------:R-:W-:Y:S01]  /*ab60*/  SHF.R.U32.HI R0, RZ, 0x2, R16 ;  /* 0x00000002ff007819 */ /* 0x000fe20000011610 */
[----:B------:R-:W-:Y:S01]  /*ab70*/  IMAD.SHL.U32 R3, R19, 0x10, RZ ;  /* 0x0000001013037824 */ /* 0x000fe200078e00ff */
[----:B------:R-:W-:Y:S02]  /*ab80*/  ULDC.64 UR4, c[0x0][0x688] ;  /* 0x0001a20000047ab9 */ /* 0x000fe40000000a00 */
[----:B------:R-:W-:Y:S01]  /*ab90*/  LOP3.LUT R0, R0, 0x7, RZ, 0xc0, !PT ;  /* 0x0000000700007812 */ /* 0x000fe200078ec0ff */
[----:B------:R-:W-:-:S03]  /*aba0*/  UIMAD UR4, UR52, UR4, UR43 ;  /* 0x00000004340472a4 */ /* 0x000fc6000f8e022b */
[----:B------:R-:W-:Y:S01]  /*abb0*/  LOP3.LUT R0, R3, 0xfffffff0, R0, 0xe2, !PT ;  /* 0xfffffff003007812 */ /* 0x000fe200078ee200 */
[----:B------:R-:W-:-:S03]  /*abc0*/  UIMAD UR4, UR53, UR5, UR4 ;  /* 0x00000005350472a4 */ /* 0x000fc6000f8e0204 */
[C---:B------:R-:W-:Y:S01]  /*abd0*/  LOP3.LUT R3, R0.reuse, UR43, RZ, 0xfc, !PT ;  /* 0x0000002b00037c12 */ /* 0x040fe2000f8efcff */
[----:B------:R-:W-:Y:S02]  /*abe0*/  ULDC UR5, c[0x0][0x288] ;  /* 0x0000a20000057ab9 */ /* 0x000fe40000000800 */
[----:B------:R-:W-:Y:S02]  /*abf0*/  IADD3 R0, P2, R0, UR4, RZ ;  /* 0x0000000400007c10 */ /* 0x000fe4000ff5e0ff */
[C---:B------:R-:W-:Y:S02]  /*ac00*/  IADD3 R4, R3.reuse, 0x8, RZ ;  /* 0x0000000803047810 */ /* 0x040fe40007ffe0ff */
[----:B------:R-:W-:Y:S01]  /*ac10*/  ISETP.GE.U32.AND P0, PT, R3, UR5, PT ;  /* 0x0000000503007c0c */ /* 0x000fe2000bf06070 */
[----:B------:R-:W-:Y:S01]  /*ac20*/  IMAD.X R3, RZ, RZ, RZ, P2 ;  /* 0x000000ffff037224 */ /* 0x000fe200010e06ff */
[----:B------:R-:W-:Y:S01]  /*ac30*/  ISETP.GE.U32.AND P1, PT, R4, UR5, PT ;  /* 0x0000000504007c0c */ /* 0x000fe2000bf26070 */
[----:B------:R-:W-:-:S02]  /*ac40*/  ULDC.64 UR4, c[0x0][0x680] ;  /* 0x0001a00000047ab9 */ /* 0x000fc40000000a00 */
[----:B------:R-:W-:-:S04]  /*ac50*/  LEA R4, P2, R0, UR4, 0x2 ;  /* 0x0000000400047c11 */ /* 0x000fc8000f8410ff */
[----:B------:R-:W-:-:S05]  /*ac60*/  LEA.HI.X R5, R0, UR5, R3, 0x2, P2 ;  /* 0x0000000500057c11 */ /* 0x000fca00090f1403 */
[----:B------:R2:W-:Y:S04]  /*ac70*/  @!P0 STG.E desc[UR6][R4.64], R6 ;  /* 0x0000000604008986 */ /* 0x0005e8000c101906 */
[----:B------:R2:W-:Y:S02]  /*ac80*/  @!P1 STG.E desc[UR6][R4.64+0x20], R7 ;  /* 0x0000200704009986 */ /* 0x0005e4000c101906 */
.L_x_63:
[----:B------:R-:W-:Y:S05]  /*ac90*/  BSYNC B0 ;  /* 0x0000000000007941 */ /* 0x000fea0003800000 */
.L_x_62:
[----:B------:R-:W-:Y:S01]  /*aca0*/  ULDC.64 UR4, c[0x0][0x730] ;  /* 0x0001cc0000047ab9 */ /* 0x000fe20000000a00 */
[-C--:B------:R-:W-:Y:S01]  /*acb0*/  FMUL R74, R74, R9.reuse ;  /* 0x000000094a4a7220 */ /* 0x080fe20000400000 */
[----:B------:R-:W-:Y:S01]  /*acc0*/  ISETP.NE.U32.AND P0, PT, RZ, UR4, PT ;  /* 0x00000004ff007c0c */ /* 0x000fe2000bf05070 */
[-C--:B------:R-:W-:Y:S01]  /*acd0*/  FMUL R75, R75, R9.reuse ;  /* 0x000000094b4b7220 */ /* 0x080fe20000400000 */
[-C--:B------:R-:W-:Y:S01]  /*ace0*/  FMUL R78, R78, R9.reuse ;  /* 0x000000094e4e7220 */ /* 0x080fe20000400000 */
[-C--:B------:R-:W-:Y:S01]  /*acf0*/  FMUL R79, R79, R9.reuse ;  /* 0x000000094f4f7220 */ /* 0x080fe20000400000 */
[----:B------:R-:W-:Y:S01]  /*ad00*/  ISETP.NE.AND.EX P0, PT, RZ, UR5, PT, P0 ;  /* 0x00000005ff007c0c */ /* 0x000fe2000bf05300 */
        /* <DEDUP_REMOVED lines=13> */
[----:B------:R-:W-:Y:S02]  /*ade0*/  ULDC.64 UR4, c[0x0][0x728] ;  /* 0x0001ca0000047ab9 */ /* 0x000fe40000000a00 */
[----:B------:R-:W-:-:S04]  /*adf0*/  ISETP.NE.U32.AND P0, PT, RZ, UR4, PT ;  /* 0x00000004ff007c0c */ /* 0x000fc8000bf05070 */
[----:B------:R-:W-:-:S13]  /*ae00*/  ISETP.NE.AND.EX P0, PT, RZ, UR5, PT, P0 ;  /* 0x00000005ff007c0c */ /* 0x000fda000bf05300 */
[----:B------:R-:W-:Y:S05]  /*ae10*/  @!P0 BRA `(.L_x_65) ;  /* 0x00000000000c8947 */ /* 0x000fea0003800000 */
[----:B--2---:R-:W2:Y:S02]  /*ae20*/  LDC.64 R4, c[0x0][0x728] ;  /* 0x0001ca00ff047b82 */ /* 0x004ea40000000a00 */
[----:B--2---:R4:W5:Y:S01]  /*ae30*/  LDG.E R17, desc[UR6][R4.64] ;  /* 0x0000000604117981 */ /* 0x004962000c1e1900 */
[----:B------:R-:W-:Y:S05]  /*ae40*/  BRA `(.L_x_64) ;  /* 0x0000000000047947 */ /* 0x000fea0003800000 */
.L_x_65:
[----:B------:R-:W3:Y:S02]  /*ae50*/  LDC R17, c[0x0][0x720] ;  /* 0x0001c800ff117b82 */ /* 0x000ee40000000800 */
.L_x_64:
[----:B------:R-:W-:-:S04]  /*ae60*/  MOV R0, RZ ;  /* 0x000000ff00007202 */ /* 0x000fc80000000f00 */
[----:B------:R-:W-:-:S13]  /*ae70*/  LOP3.LUT P0, RZ, R0, 0x1bf, RZ, 0xc0, !PT ;  /* 0x000001bf00ff7812 */ /* 0x000fda000780c0ff */
[----:B------:R-:W-:Y:S05]  /*ae80*/  @!P0 BRA `(.L_x_66) ;  /* 0x0000000000408947 */ /* 0x000fea0003800000 */
[----:B------:R-:W-:Y:S01]  /*ae90*/  MOV R14, 0x0 ;  /* 0x00000000000e7802 */ /* 0x000fe20000000f00 */
[----:B------:R-:W-:Y:S01]  /*aea0*/  ULDC.64 UR4, c[0x4][0x70] ;  /* 0x01001c0000047ab9 */ /* 0x000fe20000000a00 */
[----:B------:R-:W-:Y:S01]  /*aeb0*/  ULDC.64 UR6, c[0x4][0x8] ;  /* 0x0100020000067ab9 */ /* 0x000fe20000000a00 */
[----:B--2-4-:R-:W-:Y:S01]  /*aec0*/  MOV R4, UR4 ;  /* 0x0000000400047c02 */ /* 0x014fe20008000f00 */
[----:B------:R-:W-:Y:S01]  /*aed0*/  IMAD.U32 R5, RZ, RZ, UR5 ;  /* 0x00000005ff057e24 */ /* 0x000fe2000f8e00ff */
[----:B------:R-:W-:Y:S01]  /*aee0*/  ULDC.64 UR4, c[0x4][0x78] ;  /* 0x01001e0000047ab9 */ /* 0x000fe20000000a00 */
[----:B------:R-:W2:Y:S01]  /*aef0*/  LDC.64 R14, c[0x4][R14] ;  /* 0x010000000e0e7b82 */ /* 0x000ea20000000a00 */
[----:B------:R-:W-:Y:S01]  /*af00*/  MOV R6, UR4 ;  /* 0x0000000400067c02 */ /* 0x000fe20008000f00 */
[----:B------:R-:W-:Y:S01]  /*af10*/  IMAD.U32 R7, RZ, RZ, UR5 ;  /* 0x00000005ff077e24 */ /* 0x000fe2000f8e00ff */
[----:B------:R-:W-:Y:S01]  /*af20*/  MOV R10, UR6 ;  /* 0x00000006000a7c02 */ /* 0x000fe20008000f00 */
[----:B------:R-:W-:Y:S01]  /*af30*/  IMAD.U32 R11, RZ, RZ, UR7 ;  /* 0x00000007ff0b7e24 */ /* 0x000fe2000f8e00ff */
[----:B------:R-:W-:Y:S01]  /*af40*/  MOV R8, 0x70 ;  /* 0x0000007000087802 */ /* 0x000fe20000000f00 */
[----:B------:R-:W-:Y:S01]  /*af50*/  IMAD.MOV.U32 R12, RZ, RZ, 0x1 ;  /* 0x00000001ff0c7424 */ /* 0x000fe200078e00ff */
[----:B------:R-:W-:-:S07]  /*af60*/  MOV R13, RZ ;  /* 0x000000ff000d7202 */ /* 0x000fce0000000f00 */
[----:B------:R-:W-:-:S07]  /*af70*/  LEPC R20, `(.L_x_66) ;  /* 0x000000001014794e */ /* 0x000fce0000000000 */
[----:B-123-5:R-:W-:Y:S05]  /*af80*/  CALL.ABS.NOINC R14 ;  /* 0x000000000e007343 */ /* 0x02efea0003c00000 */
.L_x_66:
[----:B------:R-:W-:-:S13]  /*af90*/  LOP3.LUT P0, RZ, R2, 0x1bf, RZ, 0xc0, !PT ;  /* 0x000001bf02ff7812 */ /* 0x000fda000780c0ff */
[----:B------:R-:W-:Y:S05]  /*afa0*/  @!P0 BRA `(.L_x_67) ;  /* 0x0000000000408947 */ /* 0x000fea0003800000 */
[----:B------:R-:W-:Y:S01]  /*afb0*/  MOV R14, 0x0 ;  /* 0x00000000000e7802 */ /* 0x000fe20000000f00 */
[----:B------:R-:W-:Y:S01]  /*afc0*/  ULDC.64 UR4, c[0x4][0x70] ;  /* 0x01001c0000047ab9 */ /* 0x000fe20000000a00 */
[----:B------:R-:W-:Y:S01]  /*afd0*/  ULDC.64 UR6, c[0x4][0x78] ;  /* 0x01001e0000067ab9 */ /* 0x000fe20000000a00 */
[----:B--2-4-:R-:W-:Y:S01]  /*afe0*/  IMAD.U32 R4, RZ, RZ, UR4 ;  /* 0x00000004ff047e24 */ /* 0x014fe2000f8e00ff */
[----:B------:R-:W-:Y:S01]  /*aff0*/  MOV R5, UR5 ;  /* 0x0000000500057c02 */ /* 0x000fe20008000f00 */
[----:B------:R-:W-:Y:S01]  /*b000*/  ULDC.64 UR4, c[0x4][0x10] ;  /* 0x0100040000047ab9 */ /* 0x000fe20000000a00 */
[----:B------:R-:W2:Y:S01]  /*b010*/  LDC.64 R14, c[0x4][R14] ;  /* 0x010000000e0e7b82 */ /* 0x000ea20000000a00 */
[----:B------:R-:W-:Y:S01]  /*b020*/  IMAD.U32 R6, RZ, RZ, UR6 ;  /* 0x00000006ff067e24 */ /* 0x000fe2000f8e00ff */
[----:B------:R-:W-:Y:S01]  /*b030*/  MOV R7, UR7 ;  /* 0x0000000700077c02 */ /* 0x000fe20008000f00 */
[----:B------:R-:W-:Y:S01]  /*b040*/  IMAD.U32 R11, RZ, RZ, UR5 ;  /* 0x00000005ff0b7e24 */ /* 0x000fe2000f8e00ff */
[----:B------:R-:W-:Y:S01]  /*b050*/  MOV R10, UR4 ;  /* 0x00000004000a7c02 */ /* 0x000fe20008000f00 */
[----:B------:R-:W-:Y:S01]  /*b060*/  IMAD.MOV.U32 R13, RZ, RZ, RZ ;  /* 0x000000ffff0d7224 */ /* 0x000fe200078e00ff */
[----:B------:R-:W-:-:S02]  /*b070*/  MOV R8, 0x70 ;  /* 0x0000007000087802 */ /* 0x000fc40000000f00 */
[----:B------:R-:W-:-:S07]  /*b080*/  MOV R12, 0x1 ;  /* 0x00000001000c7802 */ /* 0x000fce0000000f00 */
[----:B------:R-:W-:-:S07]  /*b090*/  LEPC R20, `(.L_x_67) ;  /* 0x000000001014794e */ /* 0x000fce0000000000 */
[----:B-123-5:R-:W-:Y:S05]  /*b0a0*/  CALL.ABS.NOINC R14 ;  /* 0x000000000e007343 */ /* 0x02efea0003c00000 */
.L_x_67:
[----:B------:R-:W-:Y:S01]  /*b0b0*/  ULDC.64 UR4, c[0x0][0x730] ;  /* 0x0001cc0000047ab9 */ /* 0x000fe20000000a00 */
[----:B------:R-:W-:Y:S02]  /*b0c0*/  SHF.L.U32 R0, R16, 0x5, RZ ;  /* 0x0000000510007819 */ /* 0x000fe400000006ff */
[----:B------:R-:W-:Y:S02]  /*b0d0*/  ISETP.NE.U32.AND P0, PT, RZ, UR4, PT ;  /* 0x00000004ff007c0c */ /* 0x000fe4000bf05070 */
[----:B--2-4-:R-:W-:Y:S02]  /*b0e0*/  SHF.R.U32.HI R4, RZ, 0x1, R16 ;  /* 0x00000001ff047819 */ /* 0x014fe40000011610 */
[----:B------:R-:W-:Y:S02]  /*b0f0*/  ISETP.NE.AND.EX P0, PT, RZ, UR5, PT, P0 ;  /* 0x00000005ff007c0c */ /* 0x000fe4000bf05300 */
[C---:B------:R-:W-:Y:S02]  /*b100*/  LOP3.LUT R3, R0.reuse, 0xc0, RZ, 0xc0, !PT ;  /* 0x000000c000037812 */ /* 0x040fe400078ec0ff */
[----:B------:R-:W-:-:S02]  /*b110*/  LOP3.LUT R6, R0, 0x20, RZ, 0xc0, !PT ;  /* 0x0000002000067812 */ /* 0x000fc400078ec0ff */
[----:B------:R-:W-:Y:S02]  /*b120*/  LOP3.LUT R3, R3, 0x8, R4, 0xf8, !PT ;  /* 0x0000000803037812 */ /* 0x000fe400078ef804 */
[----:B------:R-:W-:Y:S01]  /*b130*/  SHF.L.U32 R4, R16, 0x2, RZ ;  /* 0x0000000210047819 */ /* 0x000fe200000006ff */
[----:B------:R-:W-:Y:S01]  /*b140*/  IMAD R6, R19, 0x200, R6 ;  /* 0x0000020013067824 */ /* 0x000fe200078e0206 */
[----:B------:R-:W-:Y:S02]  /*b150*/  IADD3 R18, R18, 0x1f, RZ ;  /* 0x0000001f12127810 */ /* 0x000fe40007ffe0ff */
[----:B------:R-:W-:Y:S01]  /*b160*/  LOP3.LUT R4, R3, 0x18, R4, 0x78, !PT ;  /* 0x0000001803047812 */ /* 0x000fe200078e7804 */
[----:B---3-5:R-:W2:Y:S01]  /*b170*/  @P0 LDC R17, c[0x0][0x720] ;  /* 0x0001c800ff110b82 */ /* 0x028ea20000000800 */
[----:B------:R-:W-:Y:S02]  /*b180*/  ISETP.GT.U32.AND P1, PT, R18, 0x3e, PT ;  /* 0x0000003e1200780c */ /* 0x000fe40003f24070 */
[----:B------:R-:W-:-:S02]  /*b190*/  LOP3.LUT R3, R0, 0x100, RZ, 0xc0, !PT ;  /* 0x0000010000037812 */ /* 0x000fc400078ec0ff */
[----:B------:R-:W-:Y:S02]  /*b1a0*/  LOP3.LUT P0, RZ, R16, 0x4, RZ, 0xc0, !PT ;  /* 0x0000000410ff7812 */ /* 0x000fe4000780c0ff */
[----:B------:R-:W-:-:S05]  /*b1b0*/  IADD3 R3, R4, R6, R3 ;  /* 0x0000000604037210 */ /* 0x000fca0007ffe003 */
[----:B------:R-:W-:Y:S02]  /*b1c0*/  IMAD R3, R3, 0x2, R2 ;  /* 0x0000000203037824 */ /* 0x000fe400078e0202 */
[-C--:B--2---:R-:W-:Y:S01]  /*b1d0*/  FMUL R5, R122, R17.reuse ;  /* 0x000000117a057220 */ /* 0x084fe20000400000 */
        /* <DEDUP_REMOVED lines=15> */
[----:B------:R-:W-:Y:S01]  /*b2d0*/  F2FP.F16.F32.PACK_AB R5, R0, R5 ;  /* 0x000000050005723e */ /* 0x000fe200000000ff */
[-C--:B------:R-:W-:Y:S01]  /*b2e0*/  FMUL R105, R105, R17.reuse ;  /* 0x0000001169697220 */ /* 0x080fe20000400000 */
[----:B------:R-:W-:Y:S01]  /*b2f0*/  MOV R0, 0x10 ;  /* 0x0000001000007802 */ /* 0x000fe20000000f00 */
        /* <DEDUP_REMOVED lines=63> */
[----:B------:R-:W-:-:S02]  /*b6f0*/  F2FP.F16.F32.PACK_AB R7, R8, R7 ;  /* 0x000000070807723e */ /* 0x000fc400000000ff */
[----:B------:R-:W-:Y:S02]  /*b700*/  F2FP.F16.F32.PACK_AB R9, R10, R9 ;  /* 0x000000090a09723e */ /* 0x000fe400000000ff */
[----:B------:R-:W-:Y:S02]  /*b710*/  F2FP.F16.F32.PACK_AB R4, R121, R4 ;  /* 0x000000047904723e */ /* 0x000fe400000000ff */
[----:B------:R-:W-:Y:S02]  /*b720*/  F2FP.F16.F32.PACK_AB R6, R125, R6 ;  /* 0x000000067d06723e */ /* 0x000fe400000000ff */
[----:B------:R-:W-:Y:S02]  /*b730*/  F2FP.F16.F32.PACK_AB R8, R129, R128 ;  /* 0x000000808108723e */ /* 0x000fe400000000ff */
[----:B------:R-:W-:Y:S02]  /*b740*/  F2FP.F16.F32.PACK_AB R10, R133, R132 ;  /* 0x00000084850a723e */ /* 0x000fe400000000ff */
[----:B------:R-:W-:-:S02]  /*b750*/  F2FP.F16.F32.PACK_AB R11, R12, R11 ;  /* 0x0000000b0c0b723e */ /* 0x000fc400000000ff */
[----:B------:R-:W-:Y:S02]  /*b760*/  SEL R0, R0, 0xfffffff0, !P0 ;  /* 0xfffffff000007807 */ /* 0x000fe40004000000 */
[----:B------:R-:W-:Y:S01]  /*b770*/  IADD3 R17, R3, 0x1000, RZ ;  /* 0x0000100003117810 */ /* 0x000fe20007ffe0ff */
[----:B------:R-:W-:Y:S06]  /*b780*/  @P1 BRA `(.L_x_68) ;  /* 0x0000000000041947 */ /* 0x000fec0003800000 */
[----:B------:R-:W-:-:S04]  /*b790*/  DEPBAR.LE SB0, 0x1 ;  /* 0x000080400000791a */ /* 0x000fc80000000000 */
.L_x_68:
[----:B------:R-:W-:Y:S05]  /*b7a0*/  WARPSYNC.ALL ;  /* 0x0000000000007948 */ /* 0x000fea0003800000 */
[----:B------:R-:W-:Y:S01]  /*b7b0*/  BAR.SYNC.DEFER_BLOCKING 0x1, 0x80 ;  /* 0x0042000000007b1d */ /* 0x000fe20000010000 */
[C---:B------:R-:W-:Y:S01]  /*b7c0*/  LEA R20, R0.reuse, R17, 0x1 ;  /* 0x0000001100147211 */ /* 0x040fe200078e08ff */
[----:B------:R-:W-:Y:S01]  /*b7d0*/  IMAD R0, R0, 0x2, R3 ;  /* 0x0000000200007824 */ /* 0x000fe200078e0203 */
[----:B------:R-:W-:Y:S02]  /*b7e0*/  F2FP.F16.F32.PACK_AB R14, R14, R15 ;  /* 0x0000000f0e0e723e */ /* 0x000fe400000000ff */
[----:B------:R-:W-:Y:S01]  /*b7f0*/  F2FP.F16.F32.PACK_AB R16, R16, R19 ;  /* 0x000000131010723e */ /* 0x000fe200000000ff */
[----:B------:R-:W-:Y:S01]  /*b800*/  BSSY B0, `(.L_x_69) ;  /* 0x000001c000007945 */ /* 0x000fe20003800000 */
[----:B------:R-:W-:-:S02]  /*b810*/  F2FP.F16.F32.PACK_AB R12, R105, R104 ;  /* 0x00000068690c723e */ /* 0x000fc400000000ff */
[----:B------:R-:W-:Y:S02]  /*b820*/  F2FP.F16.F32.PACK_AB R13, R13, R106 ;  /* 0x0000006a0d0d723e */ /* 0x000fe400000000ff */
[----:B------:R-:W-:Y:S02]  /*b830*/  F2FP.F16.F32.PACK_AB R15, R111, R110 ;  /* 0x0000006e6f0f723e */ /* 0x000fe400000000ff */
[----:B------:R-:W-:Y:S02]  /*b840*/  F2FP.F16.F32.PACK_AB R17, R115, R114 ;  /* 0x000000727311723e */ /* 0x000fe400000000ff */
[----:B------:R-:W-:Y:S02]  /*b850*/  F2FP.F16.F32.PACK_AB R18, R18, R21 ;  /* 0x000000151212723e */ /* 0x000fe400000000ff */
[----:B------:R-:W-:Y:S01]  /*b860*/  F2FP.F16.F32.PACK_AB R19, R119, R118 ;  /* 0x000000767713723e */ /* 0x000fe200000000ff */
[----:B------:R2:W-:Y:S04]  /*b870*/  STSM.16.M88.4 [R3], R4 ;  /* 0x0000000403007844 */ /* 0x0005e80000000200 */
[----:B------:R2:W-:Y:S01]  /*b880*/  STSM.16.M88.4 [R0], R8 ;  /* 0x0000000800007844 */ /* 0x0005e20000000200 */
[----:B------:R-:W-:Y:S01]  /*b890*/  @!PT LDS RZ, [RZ] ;  /* 0x00000000fffff984 */ /* 0x000fe20000000800 */
[----:B------:R-:W-:Y:S01]  /*b8a0*/  @!PT LDS RZ, [RZ] ;  /* 0x00000000fffff984 */ /* 0x000fe20000000800 */
[----:B------:R-:W-:Y:S01]  /*b8b0*/  @!PT LDS RZ, [RZ] ;  /* 0x00000000fffff984 */ /* 0x000fe20000000800 */
[----:B------:R-:W-:Y:S01]  /*b8c0*/  @!PT LDS RZ, [RZ] ;  /* 0x00000000fffff984 */ /* 0x000fe20000000800 */
[----:B------:R3:W-:Y:S06]  /*b8d0*/  MEMBAR.ALL.CTA ;  /* 0x0000000000007992 */ /* 0x0007ec0000008000 */
[----:B---3--:R-:W3:Y:S02]  /*b8e0*/  FENCE.VIEW.ASYNC.S ;  /* 0x00000000000073c6 */ /* 0x008ee40000000000 */
[----:B---3--:R-:W-:Y:S06]  /*b8f0*/  BAR.SYNC.DEFER_BLOCKING 0x1, 0x80 ;  /* 0x0042000000007b1d */ /* 0x008fec0000010000 */
[----:B------:R-:W-:Y:S05]  /*b900*/  @P1 BRA `(.L_x_70) ;  /* 0x00000000002c1947 */ /* 0x000fea0003800000 */
[----:B------:R-:W-:Y:S01]  /*b910*/  ULDC.64 UR4, c[0x0][0x198] ;  /* 0x0000660000047ab9 */ /* 0x000fe20000000a00 */
[----:B------:R-:W-:Y:S01]  /*b920*/  R2UR UR8, R2 ;  /* 0x00000000020872ca */ /* 0x000fe200000e0000 */
[----:B------:R-:W-:Y:S01]  /*b930*/  UIADD3 UR4, UP0, UR4, 0x670, URZ ;  /* 0x0000067004047890 */ /* 0x000fe2000ff1e03f */
[----:B------:R-:W-:Y:S01]  /*b940*/  UMOV UR9, URZ ;  /* 0x0000003f00097c82 */ /* 0x000fe20008000000 */
[----:B------:R-:W-:Y:S02]  /*b950*/  UMOV UR10, UR43 ;  /* 0x0000002b000a7c82 */ /* 0x000fe40008000000 */
[----:B------:R-:W-:Y:S01]  /*b960*/  UIADD3.X UR5, URZ, UR5, URZ, UP0, !UPT ;  /* 0x000000053f057290 */ /* 0x000fe200087fe43f */
[----:B------:R-:W-:Y:S01]  /*b970*/  UMOV UR11, UR52 ;  /* 0x00000034000b7c82 */ /* 0x000fe20008000000 */
[----:B------:R-:W-:-:S07]  /*b980*/  UMOV UR12, UR53 ;  /* 0x00000035000c7c82 */ /* 0x000fce0008000000 */
[----:B------:R3:W-:Y:S01]  /*b990*/  UTMASTG.4D [UR8], [UR4] ;  /* 0x00000008040073b5 */ /* 0x0007e20008018000 */
[----:B------:R0:W-:Y:S01]  /*b9a0*/  UTMACMDFLUSH ;  /* 0x00000000000079b7 */ /* 0x0001e20000000000 */
[----:B---3--:R-:W-:-:S04]  /*b9b0*/  DEPBAR.LE SB0, 0x1 ;  /* 0x000080400000791a */ /* 0x008fc80000000000 */
.L_x_70:
[----:B------:R-:W-:Y:S05]  /*b9c0*/  BSYNC B0 ;  /* 0x0000000000007941 */ /* 0x000fea0003800000 */
.L_x_69:
[----:B------:R-:W-:Y:S01]  /*b9d0*/  BAR.SYNC.DEFER_BLOCKING 0x1, 0x80 ;  /* 0x0042000000007b1d */ /* 0x000fe20000010000 */
[----:B--2---:R-:W-:Y:S02]  /*b9e0*/  F2FP.F16.F32.PACK_AB R4, R89, R88 ;  /* 0x000000585904723e */ /* 0x004fe400000000ff */
[----:B------:R-:W-:Y:S02]  /*b9f0*/  F2FP.F16.F32.PACK_AB R5, R91, R90 ;  /* 0x0000005a5b05723e */ /* 0x000fe400000000ff */
[----:B------:R-:W-:Y:S01]  /*ba00*/  F2FP.F16.F32.PACK_AB R6, R93, R92 ;  /* 0x0000005c5d06723e */ /* 0x000fe200000000ff */
[----:B------:R-:W-:Y:S01]  /*ba10*/  BSSY B0, `(.L_x_71) ;  /* 0x000001c000007945 */ /* 0x000fe20003800000 */
[----:B------:R-:W-:Y:S02]  /*ba20*/  F2FP.F16.F32.PACK_AB R7, R95, R94 ;  /* 0x0000005e5f07723e */ /* 0x000fe400000000ff */
[----:B------:R-:W-:Y:S02]  /*ba30*/  F2FP.F16.F32.PACK_AB R8, R97, R96 ;  /* 0x000000606108723e */ /* 0x000fe400000000ff */
[----:B------:R-:W-:-:S02]  /*ba40*/  F2FP.F16.F32.PACK_AB R9, R99, R98 ;  /* 0x000000626309723e */ /* 0x000fc400000000ff */
[----:B------:R-:W-:Y:S02]  /*ba50*/  F2FP.F16.F32.PACK_AB R10, R101, R100 ;  /* 0x00000064650a723e */ /* 0x000fe400000000ff */
[----:B------:R-:W-:Y:S01]  /*ba60*/  F2FP.F16.F32.PACK_AB R11, R103, R102 ;  /* 0x00000066670b723e */ /* 0x000fe200000000ff */
[----:B------:R2:W-:Y:S04]  /*ba70*/  STSM.16.M88.4 [R3+0x1000], R12 ;  /* 0x0010000c03007844 */ /* 0x0005e80000000200 */
[----:B------:R2:W-:Y:S01]  /*ba80*/  STSM.16.M88.4 [R0+0x1000], R16 ;  /* 0x0010001000007844 */ /* 0x0005e20000000200 */
        /* <DEDUP_REMOVED lines=8> */
[----:B------:R-:W-:Y:S01]  /*bb10*/  R2UR UR8, R2 ;  /* 0x00000000020872ca */ /* 0x000fe200000e0000 */
[----:B------:R-:W-:Y:S01]  /*bb20*/  ULDC.64 UR4, c[0x0][0x198] ;  /* 0x0000660000047ab9 */ /* 0x000fe20000000a00 */
[----:B------:R-:W-:Y:S01]  /*bb30*/  UMOV UR9, 0x20 ;  /* 0x0000002000097882 */ /* 0x000fe20000000000 */
[----:B------:R-:W-:Y:S01]  /*bb40*/  UIADD3 UR4, UP0, UR4, 0x670, URZ ;  /* 0x0000067004047890 */ /* 0x000fe2000ff1e03f */
[----:B------:R-:W-:Y:S01]  /*bb50*/  UMOV UR10, UR43 ;  /* 0x0000002b000a7c82 */ /* 0x000fe20008000000 */
[----:B------:R-:W-:Y:S02]  /*bb60*/  UMOV UR11, UR52 ;  /* 0x00000034000b7c82 */ /* 0x000fe40008000000 */
[----:B------:R-:W-:Y:S01]  /*bb70*/  UIADD3.X UR5, URZ, UR5, URZ, UP0, !UPT ;  /* 0x000000053f057290 */ /* 0x000fe200087fe43f */
[----:B------:R-:W-:-:S05]  /*bb80*/  UMOV UR12, UR53 ;  /* 0x00000035000c7c82 */ /* 0x000fca0008000000 */
[----:B------:R-:W-:-:S09]  /*bb90*/  UIADD3 UR8, UR8, 0x1000, URZ ;  /* 0x0000100008087890 */ /* 0x000fd2000fffe03f */
[----:B------:R3:W-:Y:S01]  /*bba0*/  UTMASTG.4D [UR8], [UR4] ;  /* 0x00000008040073b5 */ /* 0x0007e20008018000 */
[----:B------:R0:W-:Y:S01]  /*bbb0*/  UTMACMDFLUSH ;  /* 0x00000000000079b7 */ /* 0x0001e20000000000 */
[----:B---3--:R-:W-:-:S04]  /*bbc0*/  DEPBAR.LE SB0, 0x1 ;  /* 0x000080400000791a */ /* 0x008fc80000000000 */
.L_x_72:
[----:B------:R-:W-:Y:S05]  /*bbd0*/  BSYNC B0 ;  /* 0x0000000000007941 */ /* 0x000fea0003800000 */
.L_x_71:
[----:B------:R-:W-:Y:S01]  /*bbe0*/  BAR.SYNC.DEFER_BLOCKING 0x1, 0x80 ;  /* 0x0042000000007b1d */ /* 0x000fe20000010000 */
[----:B------:R-:W-:Y:S02]  /*bbf0*/  F2FP.F16.F32.PACK_AB R72, R73, R72 ;  /* 0x000000484948723e */ /* 0x000fe400000000ff */
        /* <DEDUP_REMOVED lines=15> */
[----:B----4-:R-:W4:Y:S02]  /*bcf0*/  FENCE.VIEW.ASYNC.S ;  /* 0x00000000000073c6 */ /* 0x010f240000000000 */
[----:B----4-:R-:W-:Y:S06]  /*bd00*/  BAR.SYNC.DEFER_BLOCKING 0x1, 0x80 ;  /* 0x0042000000007b1d */ /* 0x010fec0000010000 */
[----:B------:R-:W-:Y:S05]  /*bd10*/  @P1 BRA `(.L_x_74) ;  /* 0x00000000002c1947 */ /* 0x000fea0003800000 */
[----:B------:R-:W-:Y:S01]  /*bd20*/  ULDC.64 UR4, c[0x0][0x198] ;  /* 0x0000660000047ab9 */ /* 0x000fe20000000a00 */
[----:B------:R-:W-:Y:S01]  /*bd30*/  R2UR UR8, R2 ;  /* 0x00000000020872ca */ /* 0x000fe200000e0000 */
[----:B------:R-:W-:Y:S01]  /*bd40*/  UIADD3 UR4, UP0, UR4, 0x670, URZ ;  /* 0x0000067004047890 */ /* 0x000fe2000ff1e03f */
[----:B------:R-:W-:Y:S01]  /*bd50*/  UMOV UR9, 0x40 ;  /* 0x0000004000097882 */ /* 0x000fe20000000000 */
[----:B------:R-:W-:Y:S02]  /*bd60*/  UMOV UR10, UR43 ;  /* 0x0000002b000a7c82 */ /* 0x000fe40008000000 */
[----:B------:R-:W-:Y:S01]  /*bd70*/  UIADD3.X UR5, URZ, UR5, URZ, UP0, !UPT ;  /* 0x000000053f057290 */ /* 0x000fe200087fe43f */
[----:B------:R-:W-:Y:S01]  /*bd80*/  UMOV UR11, UR52 ;  /* 0x00000034000b7c82 */ /* 0x000fe20008000000 */
[----:B------:R-:W-:-:S07]  /*bd90*/  UMOV UR12, UR53 ;  /* 0x00000035000c7c82 */ /* 0x000fce0008000000 */
[----:B------:R4:W-:Y:S01]  /*bda0*/  UTMASTG.4D [UR8], [UR4] ;  /* 0x00000008040073b5 */ /* 0x0009e20008018000 */
[----:B------:R0:W-:Y:S01]  /*bdb0*/  UTMACMDFLUSH ;  /* 0x00000000000079b7 */ /* 0x0001e20000000000 */
[----:B----4-:R-:W-:-:S04]  /*bdc0*/  DEPBAR.LE SB0, 0x1 ;  /* 0x000080400000791a */ /* 0x010fc80000000000 */
.L_x_74:
[----:B------:R-:W-:Y:S05]  /*bdd0*/  BSYNC B0 ;  /* 0x0000000000007941 */ /* 0x000fea0003800000 */
.L_x_73:
        /* <DEDUP_REMOVED lines=11> */
[----:B------:R4:W-:Y:S01]  /*be90*/  STSM.16.M88.4 [R20], R80 ;  /* 0x0000005014007844 */ /* 0x0009e20000000200 */
[----:B------:R-:W-:Y:S01]  /*bea0*/  @!PT LDS RZ, [RZ] ;  /* 0x00000000fffff984 */ /* 0x000fe20000000800 */
[----:B------:R-:W-:Y:S01]  /*beb0*/  @!PT LDS RZ, [RZ] ;  /* 0x00000000fffff984 */ /* 0x000fe20000000800 */
[----:B------:R-:W-:Y:S01]  /*bec0*/  @!PT LDS RZ, [RZ] ;  /* 0x00000000fffff984 */ /* 0x000fe20000000800 */
[----:B------:R-:W-:Y:S01]  /*bed0*/  @!PT LDS RZ, [RZ] ;  /* 0x00000000fffff984 */ /* 0x000fe20000000800 */
[----:B------:R5:W-:Y:S06]  /*bee0*/  MEMBAR.ALL.CTA ;  /* 0x0000000000007992 */ /* 0x000bec0000008000 */
[----:B-----5:R-:W5:Y:S02]  /*bef0*/  FENCE.VIEW.ASYNC.S ;  /* 0x00000000000073c6 */ /* 0x020f640000000000 */
[----:B-----5:R-:W-:Y:S06]  /*bf00*/  BAR.SYNC.DEFER_BLOCKING 0x1, 0x80 ;  /* 0x0042000000007b1d */ /* 0x020fec0000010000 */
        /* <DEDUP_REMOVED lines=12> */
[----:B-1----:R-:W-:-:S04]  /*bfd0*/  DEPBAR.LE SB0, 0x1 ;  /* 0x000080400000791a */ /* 0x002fc80000000000 */
.L_x_76:
[----:B------:R-:W-:Y:S05]  /*bfe0*/  BSYNC B0 ;  /* 0x0000000000007941 */ /* 0x000fea0003800000 */
.L_x_75:
[----:B------:R-:W-:Y:S06]  /*bff0*/  BAR.SYNC.DEFER_BLOCKING 0x1, 0x80 ;  /* 0x0042000000007b1d */ /* 0x000fec0000010000 */
[----:B------:R-:W-:Y:S01]  /*c000*/  BSSY B0, `(.L_x_77) ;  /* 0x0000015000007945 */ /* 0x000fe20003800000 */
[----:B------:R1:W-:Y:S04]  /*c010*/  STSM.16.M88.4 [R3], R56 ;  /* 0x0000003803007844 */ /* 0x0003e80000000200 */
        /* <DEDUP_REMOVED lines=17> */
[----:B------:R1:W-:Y:S02]  /*c130*/  UTMASTG.4D [UR8], [UR4] ;  /* 0x00000008040073b5 */ /* 0x0003e40008018000 */
[----:B-1----:R0:W-:Y:S02]  /*c140*/  UTMACMDFLUSH ;  /* 0x00000000000079b7 */ /* 0x0021e40000000000 */
.L_x_78:
[----:B------:R-:W-:Y:S05]  /*c150*/  BSYNC B0 ;  /* 0x0000000000007941 */ /* 0x000fea0003800000 */
.L_x_77:
[----:B------:R-:W-:-:S04]  /*c160*/  DEPBAR.LE SB0, 0x0 ;  /* 0x000080000000791a */ /* 0x000fc80000000000 */
[----:B------:R-:W-:Y:S05]  /*c170*/  EXIT ;  /* 0x000000000000794d */ /* 0x000fea0003800000 */
        .weak           $__internal_0_$__cuda_sm20_rcp_rn_f32_slowpath
        .type           $__internal_0_$__cuda_sm20_rcp_rn_f32_slowpath,@function
        .size           $__internal_0_$__cuda_sm20_rcp_rn_f32_slowpath,(.L_x_84 - $__internal_0_$__cuda_sm20_rcp_rn_f32_slowpath)
$__internal_0_$__cuda_sm20_rcp_rn_f32_slowpath:
[----:B------:R-:W-:Y:S01]  /*c180*/  SHF.L.U32 R3, R0, 0x1, RZ ;  /* 0x0000000100037819 */ /* 0x000fe200000006ff */
[----:B------:R-:W-:Y:S03]  /*c190*/  BSSY B2, `(.L_x_79) ;  /* 0x0000030000027945 */ /* 0x000fe60003800000 */
[----:B------:R-:W-:-:S04]  /*c1a0*/  SHF.R.U32.HI R3, RZ, 0x18, R3 ;  /* 0x00000018ff037819 */ /* 0x000fc80000011603 */
[----:B------:R-:W-:-:S13]  /*c1b0*/  ISETP.NE.U32.AND P0, PT, R3, RZ, PT ;  /* 0x000000ff0300720c */ /* 0x000fda0003f05070 */
[----:B------:R-:W-:Y:S05]  /*c1c0*/  @P0 BRA `(.L_x_80) ;  /* 0x0000000000280947 */ /* 0x000fea0003800000 */
[----:B------:R-:W-:-:S04]  /*c1d0*/  SHF.L.U32 R3, R0, 0x1, RZ ;  /* 0x0000000100037819 */ /* 0x000fc800000006ff */
[----:B------:R-:W-:-:S13]  /*c1e0*/  ISETP.NE.AND P0, PT, R3, RZ, PT ;  /* 0x000000ff0300720c */ /* 0x000fda0003f05270 */
[----:B------:R-:W-:Y:S01]  /*c1f0*/  @P0 FFMA R10, R0, 1.84467440737095516160e+19, RZ ;  /* 0x5f800000000a0823 */ /* 0x000fe200000000ff */
[----:B------:R-:W-:Y:S08]  /*c200*/  @!P0 MUFU.RCP R5, R0 ;  /* 0x0000000000058308 */ /* 0x000ff00000001000 */
[----:B------:R-:W1:Y:S02]  /*c210*/  @P0 MUFU.RCP R3, R10 ;  /* 0x0000000a00030308 */ /* 0x000e640000001000 */
[----:B-1----:R-:W-:-:S04]  /*c220*/  @P0 FFMA R11, R10, R3, -1 ;  /* 0xbf8000000a0b0423 */ /* 0x002fc80000000003 */
[----:B------:R-:W-:-:S04]  /*c230*/  @P0 FADD.FTZ R12, -R11, -RZ ;  /* 0x800000ff0b0c0221 */ /* 0x000fc80000010100 */
[----:B------:R-:W-:-:S04]  /*c240*/  @P0 FFMA R3, R3, R12, R3 ;  /* 0x0000000c03030223 */ /* 0x000fc80000000003 */
[----:B------:R-:W-:Y:S01]  /*c250*/  @P0 FFMA R5, R3, 1.84467440737095516160e+19, RZ ;  /* 0x5f80000003050823 */ /* 0x000fe200000000ff */
[----:B------:R-:W-:Y:S06]  /*c260*/  BRA `(.L_x_81) ;  /* 0x0000000000887947 */ /* 0x000fec0003800000 */
.L_x_80:
[----:B------:R-:W-:-:S05]  /*c270*/  VIADD R24, R3, 0xffffff03 ;  /* 0xffffff0303187836 */ /* 0x000fca0000000000 */
[----:B------:R-:W-:-:S13]  /*c280*/  ISETP.GT.U32.AND P0, PT, R24, 0x1, PT ;  /* 0x000000011800780c */ /* 0x000fda0003f04070 */
[----:B------:R-:W-:Y:S05]  /*c290*/  @P0 BRA `(.L_x_82) ;  /* 0x0000000000780947 */ /* 0x000fea0003800000 */
[----:B------:R-:W-:Y:S02]  /*c2a0*/  LOP3.LUT R5, R0, 0x7fffff, RZ, 0xc0, !PT ;  /* 0x007fffff00057812 */ /* 0x000fe400078ec0ff */
[----:B------:R-:W-:Y:S02]  /*c2b0*/  MOV R13, 0x3 ;  /* 0x00000003000d7802 */ /* 0x000fe40000000f00 */
[----:B------:R-:W-:Y:S02]  /*c2c0*/  LOP3.LUT R5, R5, 0x3f800000, RZ, 0xfc, !PT ;  /* 0x3f80000005057812 */ /* 0x000fe400078efcff */
[----:B------:R-:W-:Y:S02]  /*c2d0*/  SHF.L.U32 R13, R13, R24, RZ ;  /* 0x000000180d0d7219 */ /* 0x000fe400000006ff */
[----:B------:R-:W1:Y:S01]  /*c2e0*/  MUFU.RCP R10, R5 ;  /* 0x00000005000a7308 */ /* 0x000e620000001000 */
[----:B------:R-:W-:Y:S01]  /*c2f0*/  IADD3 R3, R3, -0xfc, RZ ;  /* 0xffffff0403037810 */ /* 0x000fe20007ffe0ff */
[----:B-1----:R-:W-:-:S04]  /*c300*/  FFMA R11, R5, R10, -1 ;  /* 0xbf800000050b7423 */ /* 0x002fc8000000000a */
[----:B------:R-:W-:-:S04]  /*c310*/  FADD.FTZ R11, -R11, -RZ ;  /* 0x800000ff0b0b7221 */ /* 0x000fc80000010100 */
[CCC-:B------:R-:W-:Y:S01]  /*c320*/  FFMA.RM R12, R10.reuse, R11.reuse, R10.reuse ;  /* 0x0000000b0a0c7223 */ /* 0x1c0fe2000000400a */
[----:B------:R-:W-:-:S04]  /*c330*/  FFMA.RP R11, R10, R11, R10 ;  /* 0x0000000b0a0b7223 */ /* 0x000fc8000000800a */
[C---:B------:R-:W-:Y:S02]  /*c340*/  LOP3.LUT R10, R12.reuse, 0x7fffff, RZ, 0xc0, !PT ;  /* 0x007fffff0c0a7812 */ /* 0x040fe400078ec0ff */
[----:B------:R-:W-:Y:S02]  /*c350*/  FSETP.NEU.FTZ.AND P0, PT, R12, R11, PT ;  /* 0x0000000b0c00720b */ /* 0x000fe40003f1d000 */
[----:B------:R-:W-:Y:S02]  /*c360*/  LOP3.LUT R10, R10, 0x800000, RZ, 0xfc, !PT ;  /* 0x008000000a0a7812 */ /* 0x000fe400078efcff */
[----:B------:R-:W-:Y:S02]  /*c370*/  SEL R11, RZ, 0xffffffff, !P0 ;  /* 0xffffffffff0b7807 */ /* 0x000fe40004000000 */
[----:B------:R-:W-:Y:S02]  /*c380*/  LOP3.LUT R13, R13, R10, RZ, 0xc0, !PT ;  /* 0x0000000a0d0d7212 */ /* 0x000fe400078ec0ff */
[----:B------:R-:W-:-:S02]  /*c390*/  IADD3 R11, -R11, RZ, RZ ;  /* 0x000000ff0b0b7210 */ /* 0x000fc40007ffe1ff */
[-C--:B------:R-:W-:Y:S02]  /*c3a0*/  SHF.R.U32.HI R13, RZ, R24.reuse, R13 ;  /* 0x00000018ff0d7219 */ /* 0x080fe4000001160d */
[--C-:B------:R-:W-:Y:S02]  /*c3b0*/  LOP3.LUT P1, RZ, R11, R24, R10.reuse, 0xf8, !PT ;  /* 0x000000180bff7212 */ /* 0x100fe4000782f80a */
[C---:B------:R-:W-:Y:S02]  /*c3c0*/  LOP3.LUT P0, RZ, R13.reuse, 0x1, RZ, 0xc0, !PT ;  /* 0x000000010dff7812 */ /* 0x040fe4000780c0ff */
[----:B------:R-:W-:Y:S02]  /*c3d0*/  LOP3.LUT P2, RZ, R13, 0x2, RZ, 0xc0, !PT ;  /* 0x000000020dff7812 */ /* 0x000fe4000784c0ff */
[----:B------:R-:W-:Y:S02]  /*c3e0*/  SHF.R.U32.HI R3, RZ, R3, R10 ;  /* 0x00000003ff037219 */ /* 0x000fe4000001160a */
[----:B------:R-:W-:-:S02]  /*c3f0*/  PLOP3.LUT P0, PT, P0, P1, P2, 0xe0, 0x0 ;  /* 0x000000000000781c */ /* 0x000fc40000703c20 */
[----:B------:R-:W-:Y:S02]  /*c400*/  LOP3.LUT P1, RZ, R0, 0x7fffff, RZ, 0xc0, !PT ;  /* 0x007fffff00ff7812 */ /* 0x000fe4000782c0ff */
[----:B------:R-:W-:-:S05]  /*c410*/  SEL R5, RZ, 0x1, !P0 ;  /* 0x00000001ff057807 */ /* 0x000fca0004000000 */
[----:B------:R-:W-:-:S05]  /*c420*/  IMAD.MOV R5, RZ, RZ, -R5 ;  /* 0x000000ffff057224 */ /* 0x000fca00078e0a05 */
[----:B------:R-:W-:-:S13]  /*c430*/  ISETP.GE.AND P0, PT, R5, RZ, PT ;  /* 0x000000ff0500720c */ /* 0x000fda0003f06270 */
[----:B------:R-:W-:-:S05]  /*c440*/  @!P0 IADD3 R3, R3, 0x1, RZ ;  /* 0x0000000103038810 */ /* 0x000fca0007ffe0ff */
[----:B------:R-:W-:-:S05]  /*c450*/  @!P1 IMAD.SHL.U32 R3, R3, 0x2, RZ ;  /* 0x0000000203039824 */ /* 0x000fca00078e00ff */
[----:B------:R-:W-:Y:S01]  /*c460*/  LOP3.LUT R5, R3, 0x80000000, R0, 0xf8, !PT ;  /* 0x8000000003057812 */ /* 0x000fe200078ef800 */
[----:B------:R-:W-:Y:S06]  /*c470*/  BRA `(.L_x_81) ;  /* 0x0000000000047947 */ /* 0x000fec0003800000 */
.L_x_82:
[----:B------:R1:W2:Y:S02]  /*c480*/  MUFU.RCP R5, R0 ;  /* 0x0000000000057308 */ /* 0x0002a40000001000 */
.L_x_81:
[----:B------:R-:W-:Y:S05]  /*c490*/  BSYNC B2 ;  /* 0x0000000000027941 */ /* 0x000fea0003800000 */
.L_x_79:
[----:B--2---:R-:W-:Y:S02]  /*c4a0*/  MOV R3, R5 ;  /* 0x0000000500037202 */ /* 0x004fe40000000f00 */
[----:B------:R-:W-:-:S04]  /*c4b0*/  MOV R5, 0x0 ;  /* 0x0000000000057802 */ /* 0x000fc80000000f00 */
[----:B-1----:R-:W-:Y:S05]  /*c4c0*/  RET.REL.NODEC R4 `(_ZN7cutlass13device_kernelINS_4fmha6kernel13FmhaKernelTmaINS1_10collective15FmhaMainloopTmaINS_6half_tEfN4cute5tupleIJNS7_1CILi64EEESA_NS9_ILi160EEEEEENS4_12CausalFusionEJEEENS4_15FmhaFwdEpilogueIS6_fNS8_IJSA_SB_SA_EEEEEJEEEEEvNT_6ParamsE) ;  /* 0xffffff3804cc7950 */ /* 0x002fea0003c3ffff */
.L_x_83:
[----:B------:R-:W-:-:S00]  /*c4d0*/  BRA `(.L_x_83) ;  /* 0xfffffffc00fc7947 */ /* 0x000fc0000383ffff */
[----:B------:R-:W-:-:S00]  /*c4e0*/  NOP ;  /* 0x0000000000007918 */ /* 0x000fc00000000000 */
        /* <DEDUP_REMOVED lines=9> */
.L_x_84:


//--------------------- .nv.global.init           --------------------------
	.section	.nv.global.init,"aw",@progbits
.nv.global.init:
	.type		$str$23,@object
	.size		$str$23,($str$24 - $str$23)
$str$23:
        /*0000*/ 	.byte	0x28, 0x61, 0x64, 0x64, 0x72, 0x65, 0x73, 0x73, 0x20, 0x26, 0x20, 0x6d, 0x61, 0x73, 0x6b, 0x29
        /*0010*/ 	.byte	0x20, 0x3d, 0x3d, 0x20, 0x30, 0x00
	.type		$str$24,@object
	.size		$str$24,(__unnamed_1 - $str$24)
$str$24:
        /*0016*/ 	.byte	0x2f, 0x74, 0x6d, 0x70, 0x2f, 0x63, 0x75, 0x74, 0x6c, 0x61, 0x73, 0x73, 0x5f, 0x73, 0x77, 0x65
        /*0026*/ 	.byte	0x65, 0x70, 0x5f, 0x73, 0x72, 0x63, 0x2f, 0x69, 0x6e, 0x63, 0x6c, 0x75, 0x64, 0x65, 0x2f, 0x63
        /*0036*/ 	.byte	0x75, 0x74, 0x65, 0x2f, 0x70, 0x6f, 0x69, 0x6e, 0x74, 0x65, 0x72, 0x5f, 0x66, 0x6c, 0x61, 0x67
        /*0046*/ 	.byte	0x67, 0x65, 0x64, 0x2e, 0x68, 0x70, 0x70, 0x00
	.type		__unnamed_1,@object
	.size		__unnamed_1,(__unnamed_2 - __unnamed_1)
__unnamed_1:
        /*004e*/ 	.byte	0x61, 0x75, 0x74, 0x6f, 0x20, 0x63, 0x75, 0x74, 0x65, 0x3a, 0x3a, 0x61, 0x73, 0x5f, 0x70, 0x6f
        /* <DEDUP_REMOVED lines=27> */
        /*020e*/ 	.byte	0x3e, 0x3e, 0x3e, 0x3e, 0x3e, 0x5d, 0x00
	.type		__unnamed_2,@object
	.size		__unnamed_2,(.L_1 - __unnamed_2)
__unnamed_2:
        /* <DEDUP_REMOVED lines=29> */
.L_1:


//--------------------- .nv.shared._ZN7cutlass13device_kernelINS_4fmha6kernel13FmhaKernelTmaINS1_10collective15FmhaMainloopTmaINS_6half_tEfN4cute5tupleIJNS7_1CILi64EEESA_NS9_ILi160EEEEEENS4_12CausalFusionEJEEENS4_15FmhaFwdEpilogueIS6_fNS8_IJSA_SB_SA_EEEEEJEEEEEvNT_6ParamsE --------------------------
	.section	.nv.shared._ZN7cutlass13device_kernelINS_4fmha6kernel13FmhaKernelTmaINS1_10collective15FmhaMainloopTmaINS_6half_tEfN4cute5tupleIJNS7_1CILi64EEESA_NS9_ILi160EEEEEENS4_12CausalFusionEJEEENS4_15FmhaFwdEpilogueIS6_fNS8_IJSA_SB_SA_EEEEEJEEEEEvNT_6ParamsE,"aw",@nobits
	.sectionflags	@""
	.align	16
	.zero		1024


//--------------------- .nv.shared.reserved.0     --------------------------
	.section	.nv.shared.reserved.0,"aw",@nobits
	.weak		__nv_reservedSMEM_offset_0_alias
	.size		__nv_reservedSMEM_offset_0_alias, 0, 0
	.other		__nv_reservedSMEM_offset_0_alias,@"STO_CUDA_RESERVED_SHARED STV_DEFAULT"
__nv_reservedSMEM_offset_0_alias:
	.zero		0


//--------------------- .nv.global                --------------------------
	.section	.nv.global,"aw",@nobits
.nv.global:
	.type		_ZN39_INTERNAL_e56023f5_4_k_cu_cf0e3a64_29324cute1_E,@object
	.size		_ZN39_INTERNAL_e56023f5_4_k_cu_cf0e3a64_29324cute1_E,(_ZN39_INTERNAL_e56023f5_4_k_cu_cf0e3a64_29324cuda3std3__45__cpo6cbeginE - _ZN39_INTERNAL_e56023f5_4_k_cu_cf0e3a64_29324cute1_E)
_ZN39_INTERNAL_e56023f5_4_k_cu_cf0e3a64_29324cute1_E:
	.zero		1
	.type		_ZN39_INTERNAL_e56023f5_4_k_cu_cf0e3a64_29324cuda3std3__45__cpo6cbeginE,@object
	.size		_ZN39_INTERNAL_e56023f5_4_k_cu_cf0e3a64_29324cuda3std3__45__cpo6cbeginE,(_ZN39_INTERNAL_e56023f5_4_k_cu_cf0e3a64_29324cuda3std3__48in_placeE - _ZN39_INTERNAL_e56023f5_4_k_cu_cf0e3a64_29324cuda3std3__45__cpo6cbeginE)
_ZN39_INTERNAL_e56023f5_4_k_cu_cf0e3a64_29324cuda3std3__45__cpo6cbeginE:
	.zero		1
	.type		_ZN39_INTERNAL_e56023f5_4_k_cu_cf0e3a64_29324cuda3std3__48in_placeE,@object
	.size		_ZN39_INTERNAL_e56023f5_4_k_cu_cf0e3a64_29324cuda3std3__48in_placeE,(_ZN39_INTERNAL_e56023f5_4_k_cu_cf0e3a64_29324cuda3std6ranges3__45__cpo9iter_moveE - _ZN39_INTERNAL_e56023f5_4_k_cu_cf0e3a64_29324cuda3std3__48in_placeE)
_ZN39_INTERNAL_e56023f5_4_k_cu_cf0e3a64_29324cuda3std3__48in_placeE:
	.zero		1
	.type		_ZN39_INTERNAL_e56023f5_4_k_cu_cf0e3a64_29324cuda3std6ranges3__45__cpo9iter_moveE,@object
	.size		_ZN39_INTERNAL_e56023f5_4_k_cu_cf0e3a64_29324cuda3std6ranges3__45__cpo9iter_moveE,(_ZN39_INTERNAL_e56023f5_4_k_cu_cf0e3a64_29324cuda3std3__45__cpo5beginE - _ZN39_INTERNAL_e56023f5_4_k_cu_cf0e3a64_29324cuda3std6ranges3__45__cpo9iter_moveE)
_ZN39_INTERNAL_e56023f5_4_k_cu_cf0e3a64_29324cuda3std6ranges3__45__cpo9iter_moveE:
	.zero		1
	.type		_ZN39_INTERNAL_e56023f5_4_k_cu_cf0e3a64_29324cuda3std3__45__cpo5beginE,@object
	.size		_ZN39_INTERNAL_e56023f5_4_k_cu_cf0e3a64_29324cuda3std3__45__cpo5beginE,(_ZN39_INTERNAL_e56023f5_4_k_cu_cf0e3a64_29324cuda3std3__441_GLOBAL__N__e56023f5_4_k_cu_cf0e3a64_29326ignoreE - _ZN39_INTERNAL_e56023f5_4_k_cu_cf0e3a64_29324cuda3std3__45__cpo5beginE)
_ZN39_INTERNAL_e56023f5_4_k_cu_cf0e3a64_29324cuda3std3__45__cpo5beginE:
	.zero		1
	.type		_ZN39_INTERNAL_e56023f5_4_k_cu_cf0e3a64_29324cuda3std3__441_GLOBAL__N__e56023f5_4_k_cu_cf0e3a64_29326ignoreE,@object
	.size		_ZN39_INTERNAL_e56023f5_4_k_cu_cf0e3a64_29324cuda3std3__441_GLOBAL__N__e56023f5_4_k_cu_cf0e3a64_29326ignoreE,(_ZN39_INTERNAL_e56023f5_4_k_cu_cf0e3a64_29324cute7productE - _ZN39_INTERNAL_e56023f5_4_k_cu_cf0e3a64_29324cuda3std3__441_GLOBAL__N__e56023f5_4_k_cu_cf0e3a64_29326ignoreE)
_ZN39_INTERNAL_e56023f5_4_k_cu_cf0e3a64_29324cuda3std3__441_GLOBAL__N__e56023f5_4_k_cu_cf0e3a64_29326ignoreE:
	.zero		1
	.type		_ZN39_INTERNAL_e56023f5_4_k_cu_cf0e3a64_29324cute7productE,@object
	.size		_ZN39_INTERNAL_e56023f5_4_k_cu_cf0e3a64_29324cute7productE,(_ZN39_INTERNAL_e56023f5_4_k_cu_cf0e3a64_29324cuda3std3__45__cpo3endE - _ZN39_INTERNAL_e56023f5_4_k_cu_cf0e3a64_29324cute7productE)
_ZN39_INTERNAL_e56023f5_4_k_cu_cf0e3a64_29324cute7productE:
	.zero		1
	.type		_ZN39_INTERNAL_e56023f5_4_k_cu_cf0e3a64_29324cuda3std3__45__cpo3endE,@object
	.size		_ZN39_INTERNAL_e56023f5_4_k_cu_cf0e3a64_29324cuda3std3__45__cpo3endE,(_ZN39_INTERNAL_e56023f5_4_k_cu_cf0e3a64_29324cuda3std3__419piecewise_constructE - _ZN39_INTERNAL_e56023f5_4_k_cu_cf0e3a64_29324cuda3std3__45__cpo3endE)
_ZN39_INTERNAL_e56023f5_4_k_cu_cf0e3a64_29324cuda3std3__45__cpo3endE:
	.zero		1
	.type		_ZN39_INTERNAL_e56023f5_4_k_cu_cf0e3a64_29324cuda3std3__419piecewise_constructE,@object
	.size		_ZN39_INTERNAL_e56023f5_4_k_cu_cf0e3a64_29324cuda3std3__419piecewise_constructE,(_ZN39_INTERNAL_e56023f5_4_k_cu_cf0e3a64_29324cuda3std3__45__cpo4cendE - _ZN39_INTERNAL_e56023f5_4_k_cu_cf0e3a64_29324cuda3std3__419piecewise_constructE)
_ZN39_INTERNAL_e56023f5_4_k_cu_cf0e3a64_29324cuda3std3__419piecewise_constructE:
	.zero		1
	.type		_ZN39_INTERNAL_e56023f5_4_k_cu_cf0e3a64_29324cuda3std3__45__cpo4cendE,@object
	.size		_ZN39_INTERNAL_e56023f5_4_k_cu_cf0e3a64_29324cuda3std3__45__cpo4cendE,(_ZN39_INTERNAL_e56023f5_4_k_cu_cf0e3a64_29324cuda3std6ranges3__45__cpo4swapE - _ZN39_INTERNAL_e56023f5_4_k_cu_cf0e3a64_29324cuda3std3__45__cpo4cendE)
_ZN39_INTERNAL_e56023f5_4_k_cu_cf0e3a64_29324cuda3std3__45__cpo4cendE:
	.zero		1
	.type		_ZN39_INTERNAL_e56023f5_4_k_cu_cf0e3a64_29324cuda3std6ranges3__45__cpo4swapE,@object
	.size		_ZN39_INTERNAL_e56023f5_4_k_cu_cf0e3a64_29324cuda3std6ranges3__45__cpo4swapE,(.L_9 - _ZN39_INTERNAL_e56023f5_4_k_cu_cf0e3a64_29324cuda3std6ranges3__45__cpo4swapE)
_ZN39_INTERNAL_e56023f5_4_k_cu_cf0e3a64_29324cuda3std6ranges3__45__cpo4swapE:
	.zero		1
.L_9:


//--------------------- .nv.constant0._ZN7cutlass13device_kernelINS_4fmha6kernel13FmhaKernelTmaINS1_10collective15FmhaMainloopTmaINS_6half_tEfN4cute5tupleIJNS7_1CILi64EEESA_NS9_ILi160EEEEEENS4_12CausalFusionEJEEENS4_15FmhaFwdEpilogueIS6_fNS8_IJSA_SB_SA_EEEEEJEEEEEvNT_6ParamsE --------------------------
	.section	.nv.constant0._ZN7cutlass13device_kernelINS_4fmha6kernel13FmhaKernelTmaINS1_10collective15FmhaMainloopTmaINS_6half_tEfN4cute5tupleIJNS7_1CILi64EEESA_NS9_ILi160EEEEEENS4_12CausalFusionEJEEENS4_15FmhaFwdEpilogueIS6_fNS8_IJSA_SB_SA_EEEEEJEEEEEvNT_6ParamsE,"a",@progbits
	.sectionflags	@""
	.align	4
.nv.constant0._ZN7cutlass13device_kernelINS_4fmha6kernel13FmhaKernelTmaINS1_10collective15FmhaMainloopTmaINS_6half_tEfN4cute5tupleIJNS7_1CILi64EEESA_NS9_ILi160EEEEEENS4_12CausalFusionEJEEENS4_15FmhaFwdEpilogueIS6_fNS8_IJSA_SB_SA_EEEEEJEEEEEvNT_6ParamsE:
	.zero		2688


//--------------------- SYMBOLS --------------------------

	.type		.nv.reservedSmem.offset0,@object
	.size		.nv.reservedSmem.offset0,0x4
	.type		__assertfail,@function
